// auto-generated by cutlass_sweep.sparse_gemm — config: {"arch": "sm_100", "cluster_m": 2, "cluster_n": 1, "dtype": "fp16", "tile_k": 64, "tile_m": 256, "tile_n": 128}
#include "cutlass/cutlass.h"
#include "cutlass/gemm/collective/collective_builder.hpp"
#include "cutlass/gemm/device/gemm_universal_adapter.h"
#include "cutlass/gemm/kernel/gemm_universal.hpp"
#include "cutlass/epilogue/collective/collective_builder.hpp"

using Elem = cutlass::half_t;
using Acc  = float;
using TileShape    = cute::Shape<cute::_256, cute::_128, cute::_64>;
using ClusterShape = cute::Shape<cute::_2, cute::_1, cute::_1>;

using CollectiveEpilogue = typename cutlass::epilogue::collective::CollectiveBuilder<
    cutlass::arch::Sm100, cutlass::arch::OpClassSparseTensorOp,
    TileShape, ClusterShape,
    cutlass::epilogue::collective::EpilogueTileAuto,
    Acc, Acc,
    Acc, cutlass::layout::ColumnMajor, 128 / cutlass::sizeof_bits<Acc>::value,
    Acc, cutlass::layout::ColumnMajor, 128 / cutlass::sizeof_bits<Acc>::value,
    cutlass::epilogue::TmaWarpSpecialized2Sm
  >::CollectiveOp;

using CollectiveMainloop = typename cutlass::gemm::collective::CollectiveBuilder<
    cutlass::arch::Sm100, cutlass::arch::OpClassSparseTensorOp,
    Elem, cutlass::layout::RowMajor, 2 * 128 / cutlass::sizeof_bits<Elem>::value,
    Elem, cutlass::layout::ColumnMajor, 128 / cutlass::sizeof_bits<Elem>::value,
    Acc,
    TileShape, ClusterShape,
    cutlass::gemm::collective::StageCountAutoCarveoutEpi<CollectiveEpilogue>,
    cutlass::gemm::KernelSparseTmaWarpSpecialized2SmSm100
  >::CollectiveOp;

using GemmKernel = cutlass::gemm::kernel::GemmUniversal<
    cute::Shape<int,int,int,int>,
    CollectiveMainloop,
    CollectiveEpilogue
>;
using Gemm = cutlass::gemm::device::GemmUniversalAdapter<GemmKernel>;

auto* _anchor = &cutlass::device_kernel<GemmKernel>;


// ===== COMPILED SASS (sm_100a) =====

	.target	sm_100a

	.elftype	@"ET_EXEC"


//--------------------- .note.nv.tkinfo           --------------------------
	.section	.note.nv.tkinfo,"",@"SHT_NOTE"
	.sectionflags	@"SHF_NOTE_NV_TKINFO"
	.tkinfo
        /*0018*/ 	.word	0x00000002
        /*0030*/ 	.string	""
        /*0030*/ 	.string	"ptxas"
        /*0030*/ 	.string	"Cuda compilation tools, release 13.0, V13.0.88"
        /*0030*/ 	.string	"Build cuda_13.0.r13.0/compiler.36424714_0"
        /*0030*/ 	.string	"-arch sm_100a -m 64 "



//--------------------- .note.nv.cuinfo           --------------------------
	.section	.note.nv.cuinfo,"",@"SHT_NOTE"
	.sectionflags	@"SHF_NOTE_NV_CUINFO"
        /*0018*/ 	.short	0x0002
        /*001a*/ 	.short	0x0064
        /*001c*/ 	.short	0x0082
	.zero		2


//--------------------- .nv.info                  --------------------------
	.section	.nv.info,"",@"SHT_CUDA_INFO"
	.align	4


	//----- nvinfo : EIATTR_REGCOUNT
	.align		4
        /*0000*/ 	.byte	0x04, 0x2f
        /*0002*/ 	.short	(.L_19 - .L_18)
	.align		4
.L_18:
        /*0004*/ 	.word	index@(_ZN7cutlass13device_kernelINS_4gemm6kernel13GemmUniversalIN4cute5tupleIJiiiiEEENS1_10collective13CollectiveMmaINS1_41MainloopSm100TmaUmmaWarpSpecializedSparseILi10ELi2ELi2ENS5_IJNS4_1CILi2EEENSA_ILi1EEESC_EEEEENS5_IJNSA_ILi256EEENSA_ILi128EEENSA_ILi64EEEEEENS_6half_tENS5_IJNS4_6LayoutINS5_IJiNS5_IJSB_iEEEiEEENS5_IJlNS5_IJSC_SB_EEElEEEEENSK_INS5_IJNS5_IJNS5_IJNSA_ILi8EEESB_SQ_EEEiEEENS5_IJNS5_IJNSA_ILi16EEESB_NSA_ILi4EEEEEEiEEEiEEENS5_IJNS5_IJNS5_IJSG_ST_NSA_ILi2048EEEEEENSA_ILi16384EEEEEENS5_IJNS5_IJSC_NSA_ILi1024EEENSA_ILi32EEEEEElEEElEEEEEEEESJ_NS5_IJlSC_lEEENS4_8TiledMMAINS4_8MMA_AtomIJNS4_33SM100_MMA_F16BF16_2x1SM_SS_SPARSEISJ_SJ_fLi256ELi128ELNS4_4UMMA5MajorE0ELS1E_0ELNS1D_7ScaleInE0ELS1F_0EEEEEENSK_INS5_IJSC_SC_SC_EEENS5_IJNSA_ILi0EEES1J_S1J_EEEEENS5_IJNS4_10UnderscoreES1M_S1M_EEEEENS4_18SM100_TMA_2SM_LOADENS4_14ComposedLayoutINS4_7SwizzleILi2ELi4ELi3EEENS4_25smem_sparse_ptr_flag_bitsILi2ELi16EEENSK_INS5_IJNS5_IJSC_SQ_EEENS5_IJSB_S13_EEEEEENS5_IJNS5_IJS1J_SH_EEESN_EEEEEEEvNS4_8identityES1P_NS1Q_INS1R_ILi3ELi4ELi3EEENS4_18smem_ptr_flag_bitsILi16EEENSK_INS5_IJSQ_SH_EEENS5_IJSH_SC_EEEEEEEvS22_EENS_8epilogue10collective18CollectiveEpilogueINS2B_23Sm100TmaWarpSpecializedILi4ELi2ELi16ELb1ELb0EEEJNS5_IJSG_SG_SH_EEENS5_IJNSK_ISG_SC_EENSK_IST_SC_EEEEEfNS5_IJSC_llEEEfS2K_NS2B_6fusion15FusionCallbacksIS2F_NS2L_17LinearCombinationIffffLNS_15FloatRoundStyleE2EEES2G_S2J_JEEENS4_5SM1004TMEM4LOAD26SM100_TMEM_LOAD_32dp32b16xENS4_13SM90_TMA_LOADENS1Q_INS1R_ILi2ELi5ELi2EEENS24_ILi32EEENSK_INS5_IJS13_SU_EEENS5_IJSC_S13_EEEEEEENS4_39AutoVectorizingCopyWithAssumedAlignmentILi128EEENS4_14SM90_TMA_STOREES31_S33_S33_EEEvvEEEEvNT_6ParamsE)
        /*0008*/ 	.word	0x00000055


	//----- nvinfo : EIATTR_FRAME_SIZE
	.align		4
.L_19:
        /*000c*/ 	.byte	0x04, 0x11
        /*000e*/ 	.short	(.L_21 - .L_20)
	.align		4
.L_20:
        /*0010*/ 	.word	index@($__internal_2_$__cuda_sm10x_tcgen05_guardrail_trap_unallocated_columns_being_dealloced)
        /*0014*/ 	.word	0x00000000


	//----- nvinfo : EIATTR_FRAME_SIZE
	.align		4
.L_21:
        /*0018*/ 	.byte	0x04, 0x11
        /*001a*/ 	.short	(.L_23 - .L_22)
	.align		4
.L_22:
        /*001c*/ 	.word	index@($__internal_1_$__cuda_sm10x_tcgen05_guardrail_trap_phase_invalid_during_alloc)
        /*0020*/ 	.word	0x00000000


	//----- nvinfo : EIATTR_FRAME_SIZE
	.align		4
.L_23:
        /*0024*/ 	.byte	0x04, 0x11
        /*0026*/ 	.short	(.L_25 - .L_24)
	.align		4
.L_24:
        /*0028*/ 	.word	index@($__internal_0_$__cuda_sm10x_tcgen05_guardrail_trap_col_being_dealloced_not_returned_by_alloc)
        /*002c*/ 	.word	0x00000000


	//----- nvinfo : EIATTR_FRAME_SIZE
	.align		4
.L_25:
        /*0030*/ 	.byte	0x04, 0x11
        /*0032*/ 	.short	(.L_27 - .L_26)
	.align		4
.L_26:
        /*0034*/ 	.word	index@(_ZN7cutlass13device_kernelINS_4gemm6kernel13GemmUniversalIN4cute5tupleIJiiiiEEENS1_10collective13CollectiveMmaINS1_41MainloopSm100TmaUmmaWarpSpecializedSparseILi10ELi2ELi2ENS5_IJNS4_1CILi2EEENSA_ILi1EEESC_EEEEENS5_IJNSA_ILi256EEENSA_ILi128EEENSA_ILi64EEEEEENS_6half_tENS5_IJNS4_6LayoutINS5_IJiNS5_IJSB_iEEEiEEENS5_IJlNS5_IJSC_SB_EEElEEEEENSK_INS5_IJNS5_IJNS5_IJNSA_ILi8EEESB_SQ_EEEiEEENS5_IJNS5_IJNSA_ILi16EEESB_NSA_ILi4EEEEEEiEEEiEEENS5_IJNS5_IJNS5_IJSG_ST_NSA_ILi2048EEEEEENSA_ILi16384EEEEEENS5_IJNS5_IJSC_NSA_ILi1024EEENSA_ILi32EEEEEElEEElEEEEEEEESJ_NS5_IJlSC_lEEENS4_8TiledMMAINS4_8MMA_AtomIJNS4_33SM100_MMA_F16BF16_2x1SM_SS_SPARSEISJ_SJ_fLi256ELi128ELNS4_4UMMA5MajorE0ELS1E_0ELNS1D_7ScaleInE0ELS1F_0EEEEEENSK_INS5_IJSC_SC_SC_EEENS5_IJNSA_ILi0EEES1J_S1J_EEEEENS5_IJNS4_10UnderscoreES1M_S1M_EEEEENS4_18SM100_TMA_2SM_LOADENS4_14ComposedLayoutINS4_7SwizzleILi2ELi4ELi3EEENS4_25smem_sparse_ptr_flag_bitsILi2ELi16EEENSK_INS5_IJNS5_IJSC_SQ_EEENS5_IJSB_S13_EEEEEENS5_IJNS5_IJS1J_SH_EEESN_EEEEEEEvNS4_8identityES1P_NS1Q_INS1R_ILi3ELi4ELi3EEENS4_18smem_ptr_flag_bitsILi16EEENSK_INS5_IJSQ_SH_EEENS5_IJSH_SC_EEEEEEEvS22_EENS_8epilogue10collective18CollectiveEpilogueINS2B_23Sm100TmaWarpSpecializedILi4ELi2ELi16ELb1ELb0EEEJNS5_IJSG_SG_SH_EEENS5_IJNSK_ISG_SC_EENSK_IST_SC_EEEEEfNS5_IJSC_llEEEfS2K_NS2B_6fusion15FusionCallbacksIS2F_NS2L_17LinearCombinationIffffLNS_15FloatRoundStyleE2EEES2G_S2J_JEEENS4_5SM1004TMEM4LOAD26SM100_TMEM_LOAD_32dp32b16xENS4_13SM90_TMA_LOADENS1Q_INS1R_ILi2ELi5ELi2EEENS24_ILi32EEENSK_INS5_IJS13_SU_EEENS5_IJSC_S13_EEEEEEENS4_39AutoVectorizingCopyWithAssumedAlignmentILi128EEENS4_14SM90_TMA_STOREES31_S33_S33_EEEvvEEEEvNT_6ParamsE)
        /*0038*/ 	.word	0x00000000


	//----- nvinfo : EIATTR_MIN_STACK_SIZE
	.align		4
.L_27:
        /*003c*/ 	.byte	0x04, 0x12
        /*003e*/ 	.short	(.L_29 - .L_28)
	.align		4
.L_28:
        /*0040*/ 	.word	index@(_ZN7cutlass13device_kernelINS_4gemm6kernel13GemmUniversalIN4cute5tupleIJiiiiEEENS1_10collective13CollectiveMmaINS1_41MainloopSm100TmaUmmaWarpSpecializedSparseILi10ELi2ELi2ENS5_IJNS4_1CILi2EEENSA_ILi1EEESC_EEEEENS5_IJNSA_ILi256EEENSA_ILi128EEENSA_ILi64EEEEEENS_6half_tENS5_IJNS4_6LayoutINS5_IJiNS5_IJSB_iEEEiEEENS5_IJlNS5_IJSC_SB_EEElEEEEENSK_INS5_IJNS5_IJNS5_IJNSA_ILi8EEESB_SQ_EEEiEEENS5_IJNS5_IJNSA_ILi16EEESB_NSA_ILi4EEEEEEiEEEiEEENS5_IJNS5_IJNS5_IJSG_ST_NSA_ILi2048EEEEEENSA_ILi16384EEEEEENS5_IJNS5_IJSC_NSA_ILi1024EEENSA_ILi32EEEEEElEEElEEEEEEEESJ_NS5_IJlSC_lEEENS4_8TiledMMAINS4_8MMA_AtomIJNS4_33SM100_MMA_F16BF16_2x1SM_SS_SPARSEISJ_SJ_fLi256ELi128ELNS4_4UMMA5MajorE0ELS1E_0ELNS1D_7ScaleInE0ELS1F_0EEEEEENSK_INS5_IJSC_SC_SC_EEENS5_IJNSA_ILi0EEES1J_S1J_EEEEENS5_IJNS4_10UnderscoreES1M_S1M_EEEEENS4_18SM100_TMA_2SM_LOADENS4_14ComposedLayoutINS4_7SwizzleILi2ELi4ELi3EEENS4_25smem_sparse_ptr_flag_bitsILi2ELi16EEENSK_INS5_IJNS5_IJSC_SQ_EEENS5_IJSB_S13_EEEEEENS5_IJNS5_IJS1J_SH_EEESN_EEEEEEEvNS4_8identityES1P_NS1Q_INS1R_ILi3ELi4ELi3EEENS4_18smem_ptr_flag_bitsILi16EEENSK_INS5_IJSQ_SH_EEENS5_IJSH_SC_EEEEEEEvS22_EENS_8epilogue10collective18CollectiveEpilogueINS2B_23Sm100TmaWarpSpecializedILi4ELi2ELi16ELb1ELb0EEEJNS5_IJSG_SG_SH_EEENS5_IJNSK_ISG_SC_EENSK_IST_SC_EEEEEfNS5_IJSC_llEEEfS2K_NS2B_6fusion15FusionCallbacksIS2F_NS2L_17LinearCombinationIffffLNS_15FloatRoundStyleE2EEES2G_S2J_JEEENS4_5SM1004TMEM4LOAD26SM100_TMEM_LOAD_32dp32b16xENS4_13SM90_TMA_LOADENS1Q_INS1R_ILi2ELi5ELi2EEENS24_ILi32EEENSK_INS5_IJS13_SU_EEENS5_IJSC_S13_EEEEEEENS4_39AutoVectorizingCopyWithAssumedAlignmentILi128EEENS4_14SM90_TMA_STOREES31_S33_S33_EEEvvEEEEvNT_6ParamsE)
        /*0044*/ 	.word	0x00000000
.L_29:


//--------------------- .nv.compat                --------------------------
	.section	.nv.compat,"",@"SHT_CUDA_COMPAT_INFO"
	.align	4
        /*0000*/ 	.byte	0x02, 0x09, 0x01, 0x00, 0x02, 0x02, 0x02, 0x00, 0x02, 0x05, 0x05, 0x00, 0x03, 0x07, 0x01, 0x01
        /*0010*/ 	.byte	0x02, 0x03, 0x01, 0x00, 0x02, 0x06, 0x01, 0x00, 0x04, 0x0b, 0x08, 0x00, 0x09, 0x00, 0x00, 0x00
        /*0020*/ 	.byte	0x00, 0x00, 0x00, 0x00


//--------------------- .nv.info._ZN7cutlass13device_kernelINS_4gemm6kernel13GemmUniversalIN4cute5tupleIJiiiiEEENS1_10collective13CollectiveMmaINS1_41MainloopSm100TmaUmmaWarpSpecializedSparseILi10ELi2ELi2ENS5_IJNS4_1CILi2EEENSA_ILi1EEESC_EEEEENS5_IJNSA_ILi256EEENSA_ILi128EEENSA_ILi64EEEEEENS_6half_tENS5_IJNS4_6LayoutINS5_IJiNS5_IJSB_iEEEiEEENS5_IJlNS5_IJSC_SB_EEElEEEEENSK_INS5_IJNS5_IJNS5_IJNSA_ILi8EEESB_SQ_EEEiEEENS5_IJNS5_IJNSA_ILi16EEESB_NSA_ILi4EEEEEEiEEEiEEENS5_IJNS5_IJNS5_IJSG_ST_NSA_ILi2048EEEEEENSA_ILi16384EEEEEENS5_IJNS5_IJSC_NSA_ILi1024EEENSA_ILi32EEEEEElEEElEEEEEEEESJ_NS5_IJlSC_lEEENS4_8TiledMMAINS4_8MMA_AtomIJNS4_33SM100_MMA_F16BF16_2x1SM_SS_SPARSEISJ_SJ_fLi256ELi128ELNS4_4UMMA5MajorE0ELS1E_0ELNS1D_7ScaleInE0ELS1F_0EEEEEENSK_INS5_IJSC_SC_SC_EEENS5_IJNSA_ILi0EEES1J_S1J_EEEEENS5_IJNS4_10UnderscoreES1M_S1M_EEEEENS4_18SM100_TMA_2SM_LOADENS4_14ComposedLayoutINS4_7SwizzleILi2ELi4ELi3EEENS4_25smem_sparse_ptr_flag_bitsILi2ELi16EEENSK_INS5_IJNS5_IJSC_SQ_EEENS5_IJSB_S13_EEEEEENS5_IJNS5_IJS1J_SH_EEESN_EEEEEEEvNS4_8identityES1P_NS1Q_INS1R_ILi3ELi4ELi3EEENS4_18smem_ptr_flag_bitsILi16EEENSK_INS5_IJSQ_SH_EEENS5_IJSH_SC_EEEEEEEvS22_EENS_8epilogue10collective18CollectiveEpilogueINS2B_23Sm100TmaWarpSpecializedILi4ELi2ELi16ELb1ELb0EEEJNS5_IJSG_SG_SH_EEENS5_IJNSK_ISG_SC_EENSK_IST_SC_EEEEEfNS5_IJSC_llEEEfS2K_NS2B_6fusion15FusionCallbacksIS2F_NS2L_17LinearCombinationIffffLNS_15FloatRoundStyleE2EEES2G_S2J_JEEENS4_5SM1004TMEM4LOAD26SM100_TMEM_LOAD_32dp32b16xENS4_13SM90_TMA_LOADENS1Q_INS1R_ILi2ELi5ELi2EEENS24_ILi32EEENSK_INS5_IJS13_SU_EEENS5_IJSC_S13_EEEEEEENS4_39AutoVectorizingCopyWithAssumedAlignmentILi128EEENS4_14SM90_TMA_STOREES31_S33_S33_EEEvvEEEEvNT_6ParamsE --------------------------
	.section	.nv.info._ZN7cutlass13device_kernelINS_4gemm6kernel13GemmUniversalIN4cute5tupleIJiiiiEEENS1_10collective13CollectiveMmaINS1_41MainloopSm100TmaUmmaWarpSpecializedSparseILi10ELi2ELi2ENS5_IJNS4_1CILi2EEENSA_ILi1EEESC_EEEEENS5_IJNSA_ILi256EEENSA_ILi128EEENSA_ILi64EEEEEENS_6half_tENS5_IJNS4_6LayoutINS5_IJiNS5_IJSB_iEEEiEEENS5_IJlNS5_IJSC_SB_EEElEEEEENSK_INS5_IJNS5_IJNS5_IJNSA_ILi8EEESB_SQ_EEEiEEENS5_IJNS5_IJNSA_ILi16EEESB_NSA_ILi4EEEEEEiEEEiEEENS5_IJNS5_IJNS5_IJSG_ST_NSA_ILi2048EEEEEENSA_ILi16384EEEEEENS5_IJNS5_IJSC_NSA_ILi1024EEENSA_ILi32EEEEEElEEElEEEEEEEESJ_NS5_IJlSC_lEEENS4_8TiledMMAINS4_8MMA_AtomIJNS4_33SM100_MMA_F16BF16_2x1SM_SS_SPARSEISJ_SJ_fLi256ELi128ELNS4_4UMMA5MajorE0ELS1E_0ELNS1D_7ScaleInE0ELS1F_0EEEEEENSK_INS5_IJSC_SC_SC_EEENS5_IJNSA_ILi0EEES1J_S1J_EEEEENS5_IJNS4_10UnderscoreES1M_S1M_EEEEENS4_18SM100_TMA_2SM_LOADENS4_14ComposedLayoutINS4_7SwizzleILi2ELi4ELi3EEENS4_25smem_sparse_ptr_flag_bitsILi2ELi16EEENSK_INS5_IJNS5_IJSC_SQ_EEENS5_IJSB_S13_EEEEEENS5_IJNS5_IJS1J_SH_EEESN_EEEEEEEvNS4_8identityES1P_NS1Q_INS1R_ILi3ELi4ELi3EEENS4_18smem_ptr_flag_bitsILi16EEENSK_INS5_IJSQ_SH_EEENS5_IJSH_SC_EEEEEEEvS22_EENS_8epilogue10collective18CollectiveEpilogueINS2B_23Sm100TmaWarpSpecializedILi4ELi2ELi16ELb1ELb0EEEJNS5_IJSG_SG_SH_EEENS5_IJNSK_ISG_SC_EENSK_IST_SC_EEEEEfNS5_IJSC_llEEEfS2K_NS2B_6fusion15FusionCallbacksIS2F_NS2L_17LinearCombinationIffffLNS_15FloatRoundStyleE2EEES2G_S2J_JEEENS4_5SM1004TMEM4LOAD26SM100_TMEM_LOAD_32dp32b16xENS4_13SM90_TMA_LOADENS1Q_INS1R_ILi2ELi5ELi2EEENS24_ILi32EEENSK_INS5_IJS13_SU_EEENS5_IJSC_S13_EEEEEEENS4_39AutoVectorizingCopyWithAssumedAlignmentILi128EEENS4_14SM90_TMA_STOREES31_S33_S33_EEEvvEEEEvNT_6ParamsE,"",@"SHT_CUDA_INFO"
	.sectionflags	@""
	.align	4


	//----- nvinfo : EIATTR_CUDA_API_VERSION
	.align		4
        /*0000*/ 	.byte	0x04, 0x37
        /*0002*/ 	.short	(.L_31 - .L_30)
.L_30:
        /*0004*/ 	.word	0x00000082


	//----- nvinfo : EIATTR_KPARAM_INFO
	.align		4
.L_31:
        /*0008*/ 	.byte	0x04, 0x17
        /*000a*/ 	.short	(.L_33 - .L_32)
.L_32:
        /*000c*/ 	.word	0x00000000
        /*0010*/ 	.short	0x0000
        /*0012*/ 	.short	0x0000
        /*0014*/ 	.byte	0x00, 0xf0, 0x01, 0x28


	//----- nvinfo : EIATTR_AT_ENTRY_FRAGMENTS
	.align		4
.L_33:
        /*0018*/ 	.byte	0x04, 0x4f
        /*001a*/ 	.short	(.L_35 - .L_34)


	//   ....[0]....
.L_34:
        /*001c*/ 	.word	0x00000007


	//----- nvinfo : EIATTR_RESERVED_SMEM_USED
	.align		4
.L_35:
        /*0020*/ 	.byte	0x01, 0x41
	.zero		2


	//----- nvinfo : EIATTR_SPARSE_MMA_MASK
	.align		4
        /*0024*/ 	.byte	0x03, 0x50
        /*0026*/ 	.short	0x0040


	//----- nvinfo : EIATTR_TCGEN05_2CTA_USED
	.align		4
        /*0028*/ 	.byte	0x01, 0x52
	.zero		2


	//----- nvinfo : EIATTR_MAXREG_COUNT
	.align		4
        /*002c*/ 	.byte	0x03, 0x1b
        /*002e*/ 	.short	0x00ff


	//----- nvinfo : EIATTR_NUM_BARRIERS
	.align		4
        /*0030*/ 	.byte	0x02, 0x4c
        /*0032*/ 	.byte	0x07
	.zero		1


	//----- nvinfo : EIATTR_EXTERNS
	.align		4
        /*0034*/ 	.byte	0x04, 0x0f
        /*0036*/ 	.short	(.L_37 - .L_36)


	//   ....[0]....
	.align		4
.L_36:
        /*0038*/ 	.word	index@(__assertfail)


	//----- nvinfo : EIATTR_MERCURY_ISA_VERSION
	.align		4
.L_37:
        /*003c*/ 	.byte	0x03, 0x5f
        /*003e*/ 	.short	0x0101


	//----- nvinfo : EIATTR_INT_WARP_WIDE_INSTR_OFFSETS
	.align		4
        /*0040*/ 	.byte	0x04, 0x31
        /*0042*/ 	.short	(.L_39 - .L_38)


	//   ....[0]....
.L_38:
        /*0044*/ 	.word	0x00000db0


	//   ....[1]....
        /*0048*/ 	.word	0x00000e50


	//   ....[2]....
        /*004c*/ 	.word	0x00001e10


	//   ....[3]....
        /*0050*/ 	.word	0x00003fe0


	//   ....[4]....
        /*0054*/ 	.word	0x00004000


	//   ....[5]....
        /*0058*/ 	.word	0x00004030


	//   ....[6]....
        /*005c*/ 	.word	0x00004980


	//   ....[7]....
        /*0060*/ 	.word	0x000049a0


	//   ....[8]....
        /*0064*/ 	.word	0x00004a40


	//   ....[9]....
        /*0068*/ 	.word	0x00004ae0


	//   ....[10]....
        /*006c*/ 	.word	0x00004ba0


	//   ....[11]....
        /*0070*/ 	.word	0x00004c20


	//   ....[12]....
        /*0074*/ 	.word	0x00004c40


	//   ....[13]....
        /*0078*/ 	.word	0x00004d10


	//   ....[14]....
        /*007c*/ 	.word	0x00004da0


	//   ....[15]....
        /*0080*/ 	.word	0x00004e60


	//   ....[16]....
        /*0084*/ 	.word	0x00004ee0


	//   ....[17]....
        /*0088*/ 	.word	0x00004f00


	//   ....[18]....
        /*008c*/ 	.word	0x00004fd0


	//   ....[19]....
        /*0090*/ 	.word	0x00005060


	//   ....[20]....
        /*0094*/ 	.word	0x00005120


	//   ....[21]....
        /*0098*/ 	.word	0x000051a0


	//   ....[22]....
        /*009c*/ 	.word	0x000051c0


	//   ....[23]....
        /*00a0*/ 	.word	0x00005290


	//   ....[24]....
        /*00a4*/ 	.word	0x00005320


	//   ....[25]....
        /*00a8*/ 	.word	0x000053f0


	//   ....[26]....
        /*00ac*/ 	.word	0x00005470


	//   ....[27]....
        /*00b0*/ 	.word	0x00005490


	//   ....[28]....
        /*00b4*/ 	.word	0x00005560


	//   ....[29]....
        /*00b8*/ 	.word	0x000055e0


	//   ....[30]....
        /*00bc*/ 	.word	0x00005690


	//   ....[31]....
        /*00c0*/ 	.word	0x00005720


	//   ....[32]....
        /*00c4*/ 	.word	0x00005740


	//   ....[33]....
        /*00c8*/ 	.word	0x00005810


	//   ....[34]....
        /*00cc*/ 	.word	0x000058a0


	//   ....[35]....
        /*00d0*/ 	.word	0x00005950


	//   ....[36]....
        /*00d4*/ 	.word	0x000059e0


	//   ....[37]....
        /*00d8*/ 	.word	0x00005a00


	//   ....[38]....
        /*00dc*/ 	.word	0x00005b30


	//   ....[39]....
        /*00e0*/ 	.word	0x00005b90


	//   ....[40]....
        /*00e4*/ 	.word	0x00005c40


	//   ....[41]....
        /*00e8*/ 	.word	0x00005d80


	//   ....[42]....
        /*00ec*/ 	.word	0x00005df0


	//   ....[43]....
        /*00f0*/ 	.word	0x00005e00


	//   ....[44]....
        /*00f4*/ 	.word	0x00005f20


	//   ....[45]....
        /*00f8*/ 	.word	0x00006000


	//----- nvinfo : EIATTR_COOP_GROUP_MASK_REGIDS
	.align		4
.L_39:
        /*00fc*/ 	.byte	0x04, 0x29
        /*00fe*/ 	.short	(.L_41 - .L_40)


	//   ....[0]....
.L_40:
        /*0100*/ 	.word	0xffffffff


	//   ....[1]....
        /*0104*/ 	.word	0xffffffff


	//   ....[2]....
        /*0108*/ 	.word	0xffffffff


	//   ....[3]....
        /*010c*/ 	.word	0xffffffff


	//   ....[4]....
        /*0110*/ 	.word	0xffffffff


	//   ....[5]....
        /*0114*/ 	.word	0xffffffff


	//   ....[6]....
        /*0118*/ 	.word	0xffffffff


	//   ....[7]....
        /*011c*/ 	.word	0xffffffff


	//   ....[8]....
        /*0120*/ 	.word	0xffffffff


	//   ....[9]....
        /*0124*/ 	.word	0xffffffff


	//   ....[10]....
        /*0128*/ 	.word	0xffffffff


	//   ....[11]....
        /*012c*/ 	.word	0xffffffff


	//   ....[12]....
        /*0130*/ 	.word	0xffffffff


	//   ....[13]....
        /*0134*/ 	.word	0xffffffff


	//----- nvinfo : EIATTR_COOP_GROUP_INSTR_OFFSETS
	.align		4
.L_41:
        /*0138*/ 	.byte	0x04, 0x28
        /*013a*/ 	.short	(.L_43 - .L_42)


	//   ....[0]....
.L_42:
        /*013c*/ 	.word	0x000000c0


	//   ....[1]....
        /*0140*/ 	.word	0x00000530


	//   ....[2]....
        /*0144*/ 	.word	0x00000760


	//   ....[3]....
        /*0148*/ 	.word	0x000008f0


	//   ....[4]....
        /*014c*/ 	.word	0x000009e0


	//   ....[5]....
        /*0150*/ 	.word	0x00000b40


	//   ....[6]....
        /*0154*/ 	.word	0x00000c90


	//   ....[7]....
        /*0158*/ 	.word	0x00000ed0


	//   ....[8]....
        /*015c*/ 	.word	0x00001d00


	//   ....[9]....
        /*0160*/ 	.word	0x00002e20


	//   ....[10]....
        /*0164*/ 	.word	0x000032f0


	//   ....[11]....
        /*0168*/ 	.word	0x00003320


	//   ....[12]....
        /*016c*/ 	.word	0x00003ef0


	//   ....[13]....
        /*0170*/ 	.word	0x000040f0


	//----- nvinfo : EIATTR_VRC_CTA_INIT_COUNT
	.align		4
.L_43:
        /*0174*/ 	.byte	0x02, 0x4a
        /*0176*/ 	.byte	0x80
	.zero		1


	//----- nvinfo : EIATTR_SYSCALL_OFFSETS
	.align		4
        /*0178*/ 	.byte	0x04, 0x46
        /*017a*/ 	.short	(.L_45 - .L_44)


	//   ....[0]....
.L_44:
        /*017c*/ 	.word	0x00006a50


	//   ....[1]....
        /*0180*/ 	.word	0x00006b40


	//   ....[2]....
        /*0184*/ 	.word	0x00007380


	//   ....[3]....
        /*0188*/ 	.word	0x00007d70


	//   ....[4]....
        /*018c*/ 	.word	0x00008740


	//   ....[5]....
        /*0190*/ 	.word	0x00009150


	//   ....[6]....
        /*0194*/ 	.word	0x00009b60


	//   ....[7]....
        /*0198*/ 	.word	0x0000a590


	//   ....[8]....
        /*019c*/ 	.word	0x0000afa0


	//   ....[9]....
        /*01a0*/ 	.word	0x0000b960


	//----- nvinfo : EIATTR_MBARRIER_INSTR_OFFSETS
	.align		4
.L_45:
        /*01a4*/ 	.byte	0x04, 0x39
        /*01a6*/ 	.short	(.L_47 - .L_46)


	//   ....[0]....
.L_46:
        /*01a8*/ 	.word	0x00000600
        /*01ac*/ 	.word	0x000000ff
        /*01b0*/ 	.word	0x00000000
        /*01b4*/ 	.short	0x0100
        /*01b6*/ 	.byte	0x07
	.zero		1


	//   ....[1]....
        /*01b8*/ 	.word	0x00000610
        /*01bc*/ 	.word	0x000000ff
        /*01c0*/ 	.word	0x00000050
        /*01c4*/ 	.short	0x0100
        /*01c6*/ 	.byte	0x07
	.zero		1


	//   ....[2]....
        /*01c8*/ 	.word	0x00000620
        /*01cc*/ 	.word	0x000000ff
        /*01d0*/ 	.word	0x00000008
        /*01d4*/ 	.short	0x0100
        /*01d6*/ 	.byte	0x07
	.zero		1


	//   ....[3]....
        /*01d8*/ 	.word	0x00000630
        /*01dc*/ 	.word	0x000000ff
        /*01e0*/ 	.word	0x00000058
        /*01e4*/ 	.short	0x0100
        /*01e6*/ 	.byte	0x07
	.zero		1


	//   ....[4]....
        /*01e8*/ 	.word	0x00000640
        /*01ec*/ 	.word	0x000000ff
        /*01f0*/ 	.word	0x00000010
        /*01f4*/ 	.short	0x0100
        /*01f6*/ 	.byte	0x07
	.zero		1


	//   ....[5]....
        /*01f8*/ 	.word	0x00000650
        /*01fc*/ 	.word	0x000000ff
        /*0200*/ 	.word	0x00000060
        /*0204*/ 	.short	0x0100
        /*0206*/ 	.byte	0x07
	.zero		1


	//   ....[6]....
        /*0208*/ 	.word	0x00000660
        /*020c*/ 	.word	0x000000ff
        /*0210*/ 	.word	0x00000018
        /*0214*/ 	.short	0x0100
        /*0216*/ 	.byte	0x07
	.zero		1


	//   ....[7]....
        /*0218*/ 	.word	0x00000670
        /*021c*/ 	.word	0x000000ff
        /*0220*/ 	.word	0x00000068
        /*0224*/ 	.short	0x0100
        /*0226*/ 	.byte	0x07
	.zero		1


	//   ....[8]....
        /*0228*/ 	.word	0x00000680
        /*022c*/ 	.word	0x000000ff
        /*0230*/ 	.word	0x00000020
        /*0234*/ 	.short	0x0100
        /*0236*/ 	.byte	0x07
	.zero		1


	//   ....[9]....
        /*0238*/ 	.word	0x00000690
        /*023c*/ 	.word	0x000000ff
        /*0240*/ 	.word	0x00000070
        /*0244*/ 	.short	0x0100
        /*0246*/ 	.byte	0x07
	.zero		1


	//   ....[10]....
        /*0248*/ 	.word	0x000006a0
        /*024c*/ 	.word	0x000000ff
        /*0250*/ 	.word	0x00000028
        /*0254*/ 	.short	0x0100
        /*0256*/ 	.byte	0x07
	.zero		1


	//   ....[11]....
        /*0258*/ 	.word	0x000006b0
        /*025c*/ 	.word	0x000000ff
        /*0260*/ 	.word	0x00000078
        /*0264*/ 	.short	0x0100
        /*0266*/ 	.byte	0x07
	.zero		1


	//   ....[12]....
        /*0268*/ 	.word	0x000006c0
        /*026c*/ 	.word	0x000000ff
        /*0270*/ 	.word	0x00000030
        /*0274*/ 	.short	0x0100
        /*0276*/ 	.byte	0x07
	.zero		1


	//   ....[13]....
        /*0278*/ 	.word	0x000006d0
        /*027c*/ 	.word	0x000000ff
        /*0280*/ 	.word	0x00000080
        /*0284*/ 	.short	0x0100
        /*0286*/ 	.byte	0x07
	.zero		1


	//   ....[14]....
        /*0288*/ 	.word	0x000006e0
        /*028c*/ 	.word	0x000000ff
        /*0290*/ 	.word	0x00000038
        /*0294*/ 	.short	0x0100
        /*0296*/ 	.byte	0x07
	.zero		1


	//   ....[15]....
        /*0298*/ 	.word	0x000006f0
        /*029c*/ 	.word	0x000000ff
        /*02a0*/ 	.word	0x00000088
        /*02a4*/ 	.short	0x0100
        /*02a6*/ 	.byte	0x07
	.zero		1


	//   ....[16]....
        /*02a8*/ 	.word	0x00000700
        /*02ac*/ 	.word	0x000000ff
        /*02b0*/ 	.word	0x00000040
        /*02b4*/ 	.short	0x0100
        /*02b6*/ 	.byte	0x07
	.zero		1


	//   ....[17]....
        /*02b8*/ 	.word	0x00000710
        /*02bc*/ 	.word	0x000000ff
        /*02c0*/ 	.word	0x00000090
        /*02c4*/ 	.short	0x0100
        /*02c6*/ 	.byte	0x07
	.zero		1


	//   ....[18]....
        /*02c8*/ 	.word	0x00000720
        /*02cc*/ 	.word	0x000000ff
        /*02d0*/ 	.word	0x00000048
        /*02d4*/ 	.short	0x0100
        /*02d6*/ 	.byte	0x07
	.zero		1


	//   ....[19]....
        /*02d8*/ 	.word	0x00000730
        /*02dc*/ 	.word	0x000000ff
        /*02e0*/ 	.word	0x00000098
        /*02e4*/ 	.short	0x0100
        /*02e6*/ 	.byte	0x07
	.zero		1


	//   ....[20]....
        /*02e8*/ 	.word	0x00000860
        /*02ec*/ 	.word	0x000000ff
        /*02f0*/ 	.word	0x000000a0
        /*02f4*/ 	.short	0x0100
        /*02f6*/ 	.byte	0x08
	.zero		1


	//   ....[21]....
        /*02f8*/ 	.word	0x00000870
        /*02fc*/ 	.word	0x000000ff
        /*0300*/ 	.word	0x000000c0
        /*0304*/ 	.short	0x0100
        /*0306*/ 	.byte	0x08
	.zero		1


	//   ....[22]....
        /*0308*/ 	.word	0x00000880
        /*030c*/ 	.word	0x000000ff
        /*0310*/ 	.word	0x000000a8
        /*0314*/ 	.short	0x0100
        /*0316*/ 	.byte	0x08
	.zero		1


	//   ....[23]....
        /*0318*/ 	.word	0x00000890
        /*031c*/ 	.word	0x000000ff
        /*0320*/ 	.word	0x000000c8
        /*0324*/ 	.short	0x0100
        /*0326*/ 	.byte	0x08
	.zero		1


	//   ....[24]....
        /*0328*/ 	.word	0x000008a0
        /*032c*/ 	.word	0x000000ff
        /*0330*/ 	.word	0x000000b0
        /*0334*/ 	.short	0x0100
        /*0336*/ 	.byte	0x08
	.zero		1


	//   ....[25]....
        /*0338*/ 	.word	0x000008b0
        /*033c*/ 	.word	0x000000ff
        /*0340*/ 	.word	0x000000d0
        /*0344*/ 	.short	0x0100
        /*0346*/ 	.byte	0x08
	.zero		1


	//   ....[26]....
        /*0348*/ 	.word	0x000008c0
        /*034c*/ 	.word	0x000000ff
        /*0350*/ 	.word	0x000000b8
        /*0354*/ 	.short	0x0100
        /*0356*/ 	.byte	0x08
	.zero		1


	//   ....[27]....
        /*0358*/ 	.word	0x000008d0
        /*035c*/ 	.word	0x000000ff
        /*0360*/ 	.word	0x000000d8
        /*0364*/ 	.short	0x0100
        /*0366*/ 	.byte	0x08
	.zero		1


	//   ....[28]....
        /*0368*/ 	.word	0x000009b0
        /*036c*/ 	.word	0x000000ff
        /*0370*/ 	.word	0x000000e0
        /*0374*/ 	.short	0x0100
        /*0376*/ 	.byte	0x07
	.zero		1


	//   ....[29]....
        /*0378*/ 	.word	0x000009c0
        /*037c*/ 	.word	0x000000ff
        /*0380*/ 	.word	0x000000e8
        /*0384*/ 	.short	0x0100
        /*0386*/ 	.byte	0x07
	.zero		1


	//   ....[30]....
        /*0388*/ 	.word	0x00000af0
        /*038c*/ 	.word	0x000000ff
        /*0390*/ 	.word	0x000000f0
        /*0394*/ 	.short	0x0100
        /*0396*/ 	.byte	0x07
	.zero		1


	//   ....[31]....
        /*0398*/ 	.word	0x00000b00
        /*039c*/ 	.word	0x000000ff
        /*03a0*/ 	.word	0x00000100
        /*03a4*/ 	.short	0x0100
        /*03a6*/ 	.byte	0x07
	.zero		1


	//   ....[32]....
        /*03a8*/ 	.word	0x00000b10
        /*03ac*/ 	.word	0x000000ff
        /*03b0*/ 	.word	0x000000f8
        /*03b4*/ 	.short	0x0100
        /*03b6*/ 	.byte	0x07
	.zero		1


	//   ....[33]....
        /*03b8*/ 	.word	0x00000b20
        /*03bc*/ 	.word	0x000000ff
        /*03c0*/ 	.word	0x00000108
        /*03c4*/ 	.short	0x0100
        /*03c6*/ 	.byte	0x07
	.zero		1


	//   ....[34]....
        /*03c8*/ 	.word	0x00000c40
        /*03cc*/ 	.word	0x000000ff
        /*03d0*/ 	.word	0x00000110
        /*03d4*/ 	.short	0x0100
        /*03d6*/ 	.byte	0x08
	.zero		1


	//   ....[35]....
        /*03d8*/ 	.word	0x00000c50
        /*03dc*/ 	.word	0x000000ff
        /*03e0*/ 	.word	0x00000120
        /*03e4*/ 	.short	0x0100
        /*03e6*/ 	.byte	0x08
	.zero		1


	//   ....[36]....
        /*03e8*/ 	.word	0x00000c60
        /*03ec*/ 	.word	0x000000ff
        /*03f0*/ 	.word	0x00000118
        /*03f4*/ 	.short	0x0100
        /*03f6*/ 	.byte	0x08
	.zero		1


	//   ....[37]....
        /*03f8*/ 	.word	0x00000c70
        /*03fc*/ 	.word	0x000000ff
        /*0400*/ 	.word	0x00000128
        /*0404*/ 	.short	0x0100
        /*0406*/ 	.byte	0x08
	.zero		1


	//   ....[38]....
        /*0408*/ 	.word	0x00000d60
        /*040c*/ 	.word	0x000000ff
        /*0410*/ 	.word	0x00000130
        /*0414*/ 	.short	0x0100
        /*0416*/ 	.byte	0x07
	.zero		1


	//   ....[39]....
        /*0418*/ 	.word	0x00000d70
        /*041c*/ 	.word	0x000000ff
        /*0420*/ 	.word	0x00000140
        /*0424*/ 	.short	0x0100
        /*0426*/ 	.byte	0x07
	.zero		1


	//   ....[40]....
        /*0428*/ 	.word	0x00000d80
        /*042c*/ 	.word	0x000000ff
        /*0430*/ 	.word	0x00000138
        /*0434*/ 	.short	0x0100
        /*0436*/ 	.byte	0x07
	.zero		1


	//   ....[41]....
        /*0438*/ 	.word	0x00000d90
        /*043c*/ 	.word	0x000000ff
        /*0440*/ 	.word	0x00000148
        /*0444*/ 	.short	0x0100
        /*0446*/ 	.byte	0x07
	.zero		1


	//   ....[42]....
        /*0448*/ 	.word	0x00000e80
        /*044c*/ 	.word	0x000000ff
        /*0450*/ 	.word	0x00000150
        /*0454*/ 	.short	0x0100
        /*0456*/ 	.byte	0x06
	.zero		1


	//   ....[43]....
        /*0458*/ 	.word	0x00001810
        /*045c*/ 	.word	0x00000005
        /*0460*/ 	.word	0x00000140
        /*0464*/ 	.short	0x010a
        /*0466*/ 	.byte	0xff
	.zero		1


	//   ....[44]....
        /*0468*/ 	.word	0x00001840
        /*046c*/ 	.word	0x00000005
        /*0470*/ 	.word	0x00000130
        /*0474*/ 	.short	0x0101
        /*0476*/ 	.byte	0xff
	.zero		1


	//   ....[45]....
        /*0478*/ 	.word	0x000018c0
        /*047c*/ 	.word	0x000000ff
        /*0480*/ 	.word	0x00000050
        /*0484*/ 	.short	0x010a
        /*0486*/ 	.byte	0x08
	.zero		1


	//   ....[46]....
        /*0488*/ 	.word	0x00001a40
        /*048c*/ 	.word	0x000000ff
        /*0490*/ 	.word	0x00000050
        /*0494*/ 	.short	0x010a
        /*0496*/ 	.byte	0x09
	.zero		1


	//   ....[47]....
        /*0498*/ 	.word	0x00001ba0
        /*049c*/ 	.word	0x000000ff
        /*04a0*/ 	.word	0x00000050
        /*04a4*/ 	.short	0x010a
        /*04a6*/ 	.byte	0x10
	.zero		1


	//   ....[48]....
        /*04a8*/ 	.word	0x00001ce0
        /*04ac*/ 	.word	0x000000ff
        /*04b0*/ 	.word	0x000000e8
        /*04b4*/ 	.short	0x0101
        /*04b6*/ 	.byte	0x06
	.zero		1


	//   ....[49]....
        /*04b8*/ 	.word	0x00001d10
        /*04bc*/ 	.word	0x00000008
        /*04c0*/ 	.word	0x000000f0
        /*04c4*/ 	.short	0x010a
        /*04c6*/ 	.byte	0xff
	.zero		1


	//   ....[50]....
        /*04c8*/ 	.word	0x00001de0
        /*04cc*/ 	.word	0x00000008
        /*04d0*/ 	.word	0x00000000
        /*04d4*/ 	.short	0x0101
        /*04d6*/ 	.byte	0xff
	.zero		1


	//   ....[51]....
        /*04d8*/ 	.word	0x00002340
        /*04dc*/ 	.word	0x000000ff
        /*04e0*/ 	.word	0x00000000
        /*04e4*/ 	.short	0x010a
        /*04e6*/ 	.byte	0x04
	.zero		1


	//   ....[52]....
        /*04e8*/ 	.word	0x000023d0
        /*04ec*/ 	.word	0x000000ff
        /*04f0*/ 	.word	0x00000000
        /*04f4*/ 	.short	0x010a
        /*04f6*/ 	.byte	0x04
	.zero		1


	//   ....[53]....
        /*04f8*/ 	.word	0x00002460
        /*04fc*/ 	.word	0x000000ff
        /*0500*/ 	.word	0x00000000
        /*0504*/ 	.short	0x010a
        /*0506*/ 	.byte	0x04
	.zero		1


	//   ....[54]....
        /*0508*/ 	.word	0x000024f0
        /*050c*/ 	.word	0x000000ff
        /*0510*/ 	.word	0x00000000
        /*0514*/ 	.short	0x010a
        /*0516*/ 	.byte	0x04
	.zero		1


	//   ....[55]....
        /*0518*/ 	.word	0x00002580
        /*051c*/ 	.word	0x000000ff
        /*0520*/ 	.word	0x00000000
        /*0524*/ 	.short	0x010a
        /*0526*/ 	.byte	0x04
	.zero		1


	//   ....[56]....
        /*0528*/ 	.word	0x00002610
        /*052c*/ 	.word	0x000000ff
        /*0530*/ 	.word	0x00000000
        /*0534*/ 	.short	0x010a
        /*0536*/ 	.byte	0x04
	.zero		1


	//   ....[57]....
        /*0538*/ 	.word	0x000026a0
        /*053c*/ 	.word	0x000000ff
        /*0540*/ 	.word	0x00000000
        /*0544*/ 	.short	0x010a
        /*0546*/ 	.byte	0x04
	.zero		1


	//   ....[58]....
        /*0548*/ 	.word	0x00002730
        /*054c*/ 	.word	0x000000ff
        /*0550*/ 	.word	0x00000000
        /*0554*/ 	.short	0x010a
        /*0556*/ 	.byte	0x04
	.zero		1


	//   ....[59]....
        /*0558*/ 	.word	0x000027c0
        /*055c*/ 	.word	0x000000ff
        /*0560*/ 	.word	0x00000000
        /*0564*/ 	.short	0x010a
        /*0566*/ 	.byte	0x04
	.zero		1


	//   ....[60]....
        /*0568*/ 	.word	0x00002860
        /*056c*/ 	.word	0x00000000
        /*0570*/ 	.word	0x00000000
        /*0574*/ 	.short	0x010a
        /*0576*/ 	.byte	0xff
	.zero		1


	//   ....[61]....
        /*0578*/ 	.word	0x00002980
        /*057c*/ 	.word	0x00000000
        /*0580*/ 	.word	0x00000130
        /*0584*/ 	.short	0x010a
        /*0586*/ 	.byte	0xff
	.zero		1


	//   ....[62]....
        /*0588*/ 	.word	0x000029f0
        /*058c*/ 	.word	0x00000004
        /*0590*/ 	.word	0x00000000
        /*0594*/ 	.short	0x0101
        /*0596*/ 	.byte	0xff
	.zero		1


	//   ....[63]....
        /*0598*/ 	.word	0x00002a10
        /*059c*/ 	.word	0x000000ff
        /*05a0*/ 	.word	0x00000100
        /*05a4*/ 	.short	0x010a
        /*05a6*/ 	.byte	0x05
	.zero		1


	//   ....[64]....
        /*05a8*/ 	.word	0x00002b30
        /*05ac*/ 	.word	0x00000000
        /*05b0*/ 	.word	0x000000f0
        /*05b4*/ 	.short	0x010a
        /*05b6*/ 	.byte	0xff
	.zero		1


	//   ....[65]....
        /*05b8*/ 	.word	0x00002c30
        /*05bc*/ 	.word	0x00000000
        /*05c0*/ 	.word	0x00000000
        /*05c4*/ 	.short	0x0101
        /*05c6*/ 	.byte	0xff
	.zero		1


	//   ....[66]....
        /*05c8*/ 	.word	0x00002cc0
        /*05cc*/ 	.word	0x000000ff
        /*05d0*/ 	.word	0x00000100
        /*05d4*/ 	.short	0x0106
        /*05d6*/ 	.byte	0x05
	.zero		1


	//   ....[67]....
        /*05d8*/ 	.word	0x00002ce0
        /*05dc*/ 	.word	0x000000ff
        /*05e0*/ 	.word	0x00000100
        /*05e4*/ 	.short	0x010a
        /*05e6*/ 	.byte	0x05
	.zero		1


	//   ....[68]....
        /*05e8*/ 	.word	0x00002d70
        /*05ec*/ 	.word	0x000000ff
        /*05f0*/ 	.word	0x00000100
        /*05f4*/ 	.short	0x0106
        /*05f6*/ 	.byte	0x04
	.zero		1


	//   ....[69]....
        /*05f8*/ 	.word	0x00002db0
        /*05fc*/ 	.word	0x00000000
        /*0600*/ 	.word	0x00000100
        /*0604*/ 	.short	0x010a
        /*0606*/ 	.byte	0xff
	.zero		1


	//   ....[70]....
        /*0608*/ 	.word	0x00002ff0
        /*060c*/ 	.word	0x000000ff
        /*0610*/ 	.word	0x00000008
        /*0614*/ 	.short	0x010a
        /*0616*/ 	.byte	0x06
	.zero		1


	//   ....[71]....
        /*0618*/ 	.word	0x00003010
        /*061c*/ 	.word	0x000000ff
        /*0620*/ 	.word	0x00000008
        /*0624*/ 	.short	0x010a
        /*0626*/ 	.byte	0x06
	.zero		1


	//   ....[72]....
        /*0628*/ 	.word	0x000031a0
        /*062c*/ 	.word	0x000000ff
        /*0630*/ 	.word	0x00000008
        /*0634*/ 	.short	0x010a
        /*0636*/ 	.byte	0x06
	.zero		1


	//   ....[73]....
        /*0638*/ 	.word	0x000031c0
        /*063c*/ 	.word	0x000000ff
        /*0640*/ 	.word	0x00000008
        /*0644*/ 	.short	0x010a
        /*0646*/ 	.byte	0x06
	.zero		1


	//   ....[74]....
        /*0648*/ 	.word	0x00003280
        /*064c*/ 	.word	0x000000ff
        /*0650*/ 	.word	0x00000000
        /*0654*/ 	.short	0x0101
        /*0656*/ 	.byte	0x07
	.zero		1


	//   ....[75]....
        /*0658*/ 	.word	0x00003590
        /*065c*/ 	.word	0x00000000
        /*0660*/ 	.word	0x000000f0
        /*0664*/ 	.short	0x010a
        /*0666*/ 	.byte	0xff
	.zero		1


	//   ....[76]....
        /*0668*/ 	.word	0x00003650
        /*066c*/ 	.word	0x00000000
        /*0670*/ 	.word	0x00000000
        /*0674*/ 	.short	0x0101
        /*0676*/ 	.byte	0xff
	.zero		1


	//   ....[77]....
        /*0678*/ 	.word	0x00003710
        /*067c*/ 	.word	0x000000ff
        /*0680*/ 	.word	0x00000000
        /*0684*/ 	.short	0x010a
        /*0686*/ 	.byte	0x07
	.zero		1


	//   ....[78]....
        /*0688*/ 	.word	0x00003720
        /*068c*/ 	.word	0x000000ff
        /*0690*/ 	.word	0x00000120
        /*0694*/ 	.short	0x010a
        /*0696*/ 	.byte	0x09
	.zero		1


	//   ....[79]....
        /*0698*/ 	.word	0x00003810
        /*069c*/ 	.word	0x000000ff
        /*06a0*/ 	.word	0x00000000
        /*06a4*/ 	.short	0x010a
        /*06a6*/ 	.byte	0x08
	.zero		1


	//   ....[80]....
        /*06a8*/ 	.word	0x000038d0
        /*06ac*/ 	.word	0x000000ff
        /*06b0*/ 	.word	0x00000000
        /*06b4*/ 	.short	0x010a
        /*06b6*/ 	.byte	0x07
	.zero		1


	//   ....[81]....
        /*06b8*/ 	.word	0x00003cf0
        /*06bc*/ 	.word	0x000000ff
        /*06c0*/ 	.word	0x00000000
        /*06c4*/ 	.short	0x010a
        /*06c6*/ 	.byte	0x04
	.zero		1


	//   ....[82]....
        /*06c8*/ 	.word	0x00003d90
        /*06cc*/ 	.word	0x00000000
        /*06d0*/ 	.word	0x00000000
        /*06d4*/ 	.short	0x010a
        /*06d6*/ 	.byte	0xff
	.zero		1


	//   ....[83]....
        /*06d8*/ 	.word	0x00003dd0
        /*06dc*/ 	.word	0x00000000
        /*06e0*/ 	.word	0x00000000
        /*06e4*/ 	.short	0x010a
        /*06e6*/ 	.byte	0xff
	.zero		1


	//   ....[84]....
        /*06e8*/ 	.word	0x00003e40
        /*06ec*/ 	.word	0x000000ff
        /*06f0*/ 	.word	0x00000000
        /*06f4*/ 	.short	0x0101
        /*06f6*/ 	.byte	0x04
	.zero		1


	//   ....[85]....
        /*06f8*/ 	.word	0x00003e80
        /*06fc*/ 	.word	0x000000ff
        /*0700*/ 	.word	0x00000150
        /*0704*/ 	.short	0x010a
        /*0706*/ 	.byte	0x06
	.zero		1


	//   ....[86]....
        /*0708*/ 	.word	0x00003ee0
        /*070c*/ 	.word	0x000000ff
        /*0710*/ 	.word	0x00000000
        /*0714*/ 	.short	0x0101
        /*0716*/ 	.byte	0x04
	.zero		1


	//   ....[87]....
        /*0718*/ 	.word	0x00004320
        /*071c*/ 	.word	0x00000000
        /*0720*/ 	.word	0x000000f0
        /*0724*/ 	.short	0x010a
        /*0726*/ 	.byte	0xff
	.zero		1


	//   ....[88]....
        /*0728*/ 	.word	0x000043e0
        /*072c*/ 	.word	0x00000000
        /*0730*/ 	.word	0x00000000
        /*0734*/ 	.short	0x0101
        /*0736*/ 	.byte	0xff
	.zero		1


	//   ....[89]....
        /*0738*/ 	.word	0x00004700
        /*073c*/ 	.word	0x000000ff
        /*0740*/ 	.word	0x000000e8
        /*0744*/ 	.short	0x010a
        /*0746*/ 	.byte	0x06
	.zero		1


	//   ....[90]....
        /*0748*/ 	.word	0x00004900
        /*074c*/ 	.word	0x000000ff
        /*0750*/ 	.word	0x000000c0
        /*0754*/ 	.short	0x010a
        /*0756*/ 	.byte	0x06
	.zero		1


	//   ....[91]....
        /*0758*/ 	.word	0x00004bd0
        /*075c*/ 	.word	0x000000ff
        /*0760*/ 	.word	0x000000a0
        /*0764*/ 	.short	0x010b
        /*0766*/ 	.byte	0x06
	.zero		1


	//   ....[92]....
        /*0768*/ 	.word	0x00004be0
        /*076c*/ 	.word	0x000000ff
        /*0770*/ 	.word	0x00000000
        /*0774*/ 	.short	0x0101
        /*0776*/ 	.byte	0x0f
	.zero		1


	//   ....[93]....
        /*0778*/ 	.word	0x00004bf0
        /*077c*/ 	.word	0x000000ff
        /*0780*/ 	.word	0x000000c8
        /*0784*/ 	.short	0x010a
        /*0786*/ 	.byte	0x06
	.zero		1


	//   ....[94]....
        /*0788*/ 	.word	0x00004e90
        /*078c*/ 	.word	0x000000ff
        /*0790*/ 	.word	0x000000a8
        /*0794*/ 	.short	0x010b
        /*0796*/ 	.byte	0x06
	.zero		1


	//   ....[95]....
        /*0798*/ 	.word	0x00004ea0
        /*079c*/ 	.word	0x000000ff
        /*07a0*/ 	.word	0x00000000
        /*07a4*/ 	.short	0x0101
        /*07a6*/ 	.byte	0x0e
	.zero		1


	//   ....[96]....
        /*07a8*/ 	.word	0x00004eb0
        /*07ac*/ 	.word	0x000000ff
        /*07b0*/ 	.word	0x000000d0
        /*07b4*/ 	.short	0x010a
        /*07b6*/ 	.byte	0x06
	.zero		1


	//   ....[97]....
        /*07b8*/ 	.word	0x00005150
        /*07bc*/ 	.word	0x000000ff
        /*07c0*/ 	.word	0x000000b0
        /*07c4*/ 	.short	0x010b
        /*07c6*/ 	.byte	0x06
	.zero		1


	//   ....[98]....
        /*07c8*/ 	.word	0x00005160
        /*07cc*/ 	.word	0x000000ff
        /*07d0*/ 	.word	0x00000000
        /*07d4*/ 	.short	0x0101
        /*07d6*/ 	.byte	0x0d
	.zero		1


	//   ....[99]....
        /*07d8*/ 	.word	0x00005170
        /*07dc*/ 	.word	0x000000ff
        /*07e0*/ 	.word	0x000000d8
        /*07e4*/ 	.short	0x010a
        /*07e6*/ 	.byte	0x06
	.zero		1


	//   ....[100]....
        /*07e8*/ 	.word	0x00005410
        /*07ec*/ 	.word	0x000000ff
        /*07f0*/ 	.word	0x000000b8
        /*07f4*/ 	.short	0x010b
        /*07f6*/ 	.byte	0x06
	.zero		1


	//   ....[101]....
        /*07f8*/ 	.word	0x00005420
        /*07fc*/ 	.word	0x000000ff
        /*0800*/ 	.word	0x00000000
        /*0804*/ 	.short	0x0101
        /*0806*/ 	.byte	0x15
	.zero		1


	//   ....[102]....
        /*0808*/ 	.word	0x00005440
        /*080c*/ 	.word	0x000000ff
        /*0810*/ 	.word	0x000000c0
        /*0814*/ 	.short	0x010a
        /*0816*/ 	.byte	0x06
	.zero		1


	//   ....[103]....
        /*0818*/ 	.word	0x000056c0
        /*081c*/ 	.word	0x000000ff
        /*0820*/ 	.word	0x000000a0
        /*0824*/ 	.short	0x010b
        /*0826*/ 	.byte	0x06
	.zero		1


	//   ....[104]....
        /*0828*/ 	.word	0x000056d0
        /*082c*/ 	.word	0x000000ff
        /*0830*/ 	.word	0x00000000
        /*0834*/ 	.short	0x0101
        /*0836*/ 	.byte	0x0f
	.zero		1


	//   ....[105]....
        /*0838*/ 	.word	0x000056f0
        /*083c*/ 	.word	0x000000ff
        /*0840*/ 	.word	0x000000c8
        /*0844*/ 	.short	0x010a
        /*0846*/ 	.byte	0x06
	.zero		1


	//   ....[106]....
        /*0848*/ 	.word	0x00005980
        /*084c*/ 	.word	0x000000ff
        /*0850*/ 	.word	0x000000a8
        /*0854*/ 	.short	0x010b
        /*0856*/ 	.byte	0x06
	.zero		1


	//   ....[107]....
        /*0858*/ 	.word	0x00005990
        /*085c*/ 	.word	0x000000ff
        /*0860*/ 	.word	0x00000000
        /*0864*/ 	.short	0x0101
        /*0866*/ 	.byte	0x0e
	.zero		1


	//   ....[108]....
        /*0868*/ 	.word	0x000059a0
        /*086c*/ 	.word	0x000000ff
        /*0870*/ 	.word	0x000000d0
        /*0874*/ 	.short	0x010a
        /*0876*/ 	.byte	0x06
	.zero		1


	//   ....[109]....
        /*0878*/ 	.word	0x00005cf0
        /*087c*/ 	.word	0x000000ff
        /*0880*/ 	.word	0x000000b0
        /*0884*/ 	.short	0x010b
        /*0886*/ 	.byte	0x06
	.zero		1


	//   ....[110]....
        /*0888*/ 	.word	0x00005d40
        /*088c*/ 	.word	0x000000ff
        /*0890*/ 	.word	0x00000000
        /*0894*/ 	.short	0x0101
        /*0896*/ 	.byte	0x0d
	.zero		1


	//   ....[111]....
        /*0898*/ 	.word	0x00005d50
        /*089c*/ 	.word	0x000000ff
        /*08a0*/ 	.word	0x000000d8
        /*08a4*/ 	.short	0x010a
        /*08a6*/ 	.byte	0x06
	.zero		1


	//   ....[112]....
        /*08a8*/ 	.word	0x00006040
        /*08ac*/ 	.word	0x000000ff
        /*08b0*/ 	.word	0x000000b8
        /*08b4*/ 	.short	0x010b
        /*08b6*/ 	.byte	0x06
	.zero		1


	//   ....[113]....
        /*08b8*/ 	.word	0x00006060
        /*08bc*/ 	.word	0x000000ff
        /*08c0*/ 	.word	0x00000000
        /*08c4*/ 	.short	0x0101
        /*08c6*/ 	.byte	0x15
	.zero		1


	//   ....[114]....
        /*08c8*/ 	.word	0x00006090
        /*08cc*/ 	.word	0x000000ff
        /*08d0*/ 	.word	0x000000c0
        /*08d4*/ 	.short	0x010a
        /*08d6*/ 	.byte	0x06
	.zero		1


	//   ....[115]....
        /*08d8*/ 	.word	0x000060b0
        /*08dc*/ 	.word	0x000000ff
        /*08e0*/ 	.word	0x000000c8
        /*08e4*/ 	.short	0x010a
        /*08e6*/ 	.byte	0x06
	.zero		1


	//   ....[116]....
        /*08e8*/ 	.word	0x000060d0
        /*08ec*/ 	.word	0x000000ff
        /*08f0*/ 	.word	0x000000d0
        /*08f4*/ 	.short	0x010a
        /*08f6*/ 	.byte	0x06
	.zero		1


	//   ....[117]....
        /*08f8*/ 	.word	0x00006120
        /*08fc*/ 	.word	0x00000002
        /*0900*/ 	.word	0x000000d8
        /*0904*/ 	.short	0x010a
        /*0906*/ 	.byte	0xff
	.zero		1


	//   ....[118]....
        /*0908*/ 	.word	0x00006410
        /*090c*/ 	.word	0x00000000
        /*0910*/ 	.word	0x000000f0
        /*0914*/ 	.short	0x010a
        /*0916*/ 	.byte	0xff
	.zero		1


	//   ....[119]....
        /*0918*/ 	.word	0x00006520
        /*091c*/ 	.word	0x00000000
        /*0920*/ 	.word	0x00000000
        /*0924*/ 	.short	0x0101
        /*0926*/ 	.byte	0xff
	.zero		1


	//   ....[120]....
        /*0928*/ 	.word	0x00006f90
        /*092c*/ 	.word	0x000000ff
        /*0930*/ 	.word	0x000000a0
        /*0934*/ 	.short	0x010a
        /*0936*/ 	.byte	0x30
	.zero		1


	//   ....[121]....
        /*0938*/ 	.word	0x00006fc0
        /*093c*/ 	.word	0x0000004e
        /*0940*/ 	.word	0x00000110
        /*0944*/ 	.short	0x010a
        /*0946*/ 	.byte	0xff
	.zero		1


	//   ....[122]....
        /*0948*/ 	.word	0x000070b0
        /*094c*/ 	.word	0x000000ff
        /*0950*/ 	.word	0x000000a0
        /*0954*/ 	.short	0x010a
        /*0956*/ 	.byte	0x30
	.zero		1


	//   ....[123]....
        /*0958*/ 	.word	0x00007260
        /*095c*/ 	.word	0x0000004e
        /*0960*/ 	.word	0x00000110
        /*0964*/ 	.short	0x010a
        /*0966*/ 	.byte	0xff
	.zero		1


	//   ....[124]....
        /*0968*/ 	.word	0x000079d0
        /*096c*/ 	.word	0x00000000
        /*0970*/ 	.word	0x00000000
        /*0974*/ 	.short	0x0101
        /*0976*/ 	.byte	0xff
	.zero		1


	//   ....[125]....
        /*0978*/ 	.word	0x000079e0
        /*097c*/ 	.word	0x00000003
        /*0980*/ 	.word	0x000000a0
        /*0984*/ 	.short	0x010a
        /*0986*/ 	.byte	0xff
	.zero		1


	//   ....[126]....
        /*0988*/ 	.word	0x00007aa0
        /*098c*/ 	.word	0x00000003
        /*0990*/ 	.word	0x000000a0
        /*0994*/ 	.short	0x010a
        /*0996*/ 	.byte	0xff
	.zero		1


	//   ....[127]....
        /*0998*/ 	.word	0x000083a0
        /*099c*/ 	.word	0x00000000
        /*09a0*/ 	.word	0x00000000
        /*09a4*/ 	.short	0x0101
        /*09a6*/ 	.byte	0xff
	.zero		1


	//   ....[128]....
        /*09a8*/ 	.word	0x000083c0
        /*09ac*/ 	.word	0x00000003
        /*09b0*/ 	.word	0x000000a0
        /*09b4*/ 	.short	0x010a
        /*09b6*/ 	.byte	0xff
	.zero		1


	//   ....[129]....
        /*09b8*/ 	.word	0x00008470
        /*09bc*/ 	.word	0x00000003
        /*09c0*/ 	.word	0x000000a0
        /*09c4*/ 	.short	0x010a
        /*09c6*/ 	.byte	0xff
	.zero		1


	//   ....[130]....
        /*09c8*/ 	.word	0x00008d80
        /*09cc*/ 	.word	0x00000000
        /*09d0*/ 	.word	0x00000000
        /*09d4*/ 	.short	0x0101
        /*09d6*/ 	.byte	0xff
	.zero		1


	//   ....[131]....
        /*09d8*/ 	.word	0x00008da0
        /*09dc*/ 	.word	0x00000003
        /*09e0*/ 	.word	0x000000a0
        /*09e4*/ 	.short	0x010a
        /*09e6*/ 	.byte	0xff
	.zero		1


	//   ....[132]....
        /*09e8*/ 	.word	0x00008e50
        /*09ec*/ 	.word	0x00000003
        /*09f0*/ 	.word	0x000000a0
        /*09f4*/ 	.short	0x010a
        /*09f6*/ 	.byte	0xff
	.zero		1


	//   ....[133]....
        /*09f8*/ 	.word	0x00009780
        /*09fc*/ 	.word	0x00000000
        /*0a00*/ 	.word	0x00000000
        /*0a04*/ 	.short	0x0101
        /*0a06*/ 	.byte	0xff
	.zero		1


	//   ....[134]....
        /*0a08*/ 	.word	0x000097a0
        /*0a0c*/ 	.word	0x00000003
        /*0a10*/ 	.word	0x000000a0
        /*0a14*/ 	.short	0x010a
        /*0a16*/ 	.byte	0xff
	.zero		1


	//   ....[135]....
        /*0a18*/ 	.word	0x00009850
        /*0a1c*/ 	.word	0x00000003
        /*0a20*/ 	.word	0x000000a0
        /*0a24*/ 	.short	0x010a
        /*0a26*/ 	.byte	0xff
	.zero		1


	//   ....[136]....
        /*0a28*/ 	.word	0x0000a1b0
        /*0a2c*/ 	.word	0x00000000
        /*0a30*/ 	.word	0x00000000
        /*0a34*/ 	.short	0x0101
        /*0a36*/ 	.byte	0xff
	.zero		1


	//   ....[137]....
        /*0a38*/ 	.word	0x0000a1d0
        /*0a3c*/ 	.word	0x00000003
        /*0a40*/ 	.word	0x000000a0
        /*0a44*/ 	.short	0x010a
        /*0a46*/ 	.byte	0xff
	.zero		1


	//   ....[138]....
        /*0a48*/ 	.word	0x0000a280
        /*0a4c*/ 	.word	0x00000003
        /*0a50*/ 	.word	0x000000a0
        /*0a54*/ 	.short	0x010a
        /*0a56*/ 	.byte	0xff
	.zero		1


	//   ....[139]....
        /*0a58*/ 	.word	0x0000abc0
        /*0a5c*/ 	.word	0x00000000
        /*0a60*/ 	.word	0x00000000
        /*0a64*/ 	.short	0x0101
        /*0a66*/ 	.byte	0xff
	.zero		1


	//   ....[140]....
        /*0a68*/ 	.word	0x0000abe0
        /*0a6c*/ 	.word	0x00000003
        /*0a70*/ 	.word	0x000000a0
        /*0a74*/ 	.short	0x010a
        /*0a76*/ 	.byte	0xff
	.zero		1


	//   ....[141]....
        /*0a78*/ 	.word	0x0000ac90
        /*0a7c*/ 	.word	0x00000003
        /*0a80*/ 	.word	0x000000a0
        /*0a84*/ 	.short	0x010a
        /*0a86*/ 	.byte	0xff
	.zero		1


	//   ....[142]....
        /*0a88*/ 	.word	0x0000b5d0
        /*0a8c*/ 	.word	0x00000000
        /*0a90*/ 	.word	0x00000000
        /*0a94*/ 	.short	0x0101
        /*0a96*/ 	.byte	0xff
	.zero		1


	//   ....[143]....
        /*0a98*/ 	.word	0x0000b5f0
        /*0a9c*/ 	.word	0x00000003
        /*0aa0*/ 	.word	0x000000a0
        /*0aa4*/ 	.short	0x010a
        /*0aa6*/ 	.byte	0xff
	.zero		1


	//   ....[144]....
        /*0aa8*/ 	.word	0x0000b6a0
        /*0aac*/ 	.word	0x00000003
        /*0ab0*/ 	.word	0x000000a0
        /*0ab4*/ 	.short	0x010a
        /*0ab6*/ 	.byte	0xff
	.zero		1


	//   ....[145]....
        /*0ab8*/ 	.word	0x0000b9f0
        /*0abc*/ 	.word	0x00000000
        /*0ac0*/ 	.word	0x00000000
        /*0ac4*/ 	.short	0x0101
        /*0ac6*/ 	.byte	0xff
	.zero		1


	//   ....[146]....
        /*0ac8*/ 	.word	0x0000bfe0
        /*0acc*/ 	.word	0x00000003
        /*0ad0*/ 	.word	0x00000000
        /*0ad4*/ 	.short	0x0101
        /*0ad6*/ 	.byte	0xff
	.zero		1


	//   ....[147]....
        /*0ad8*/ 	.word	0x0000c250
        /*0adc*/ 	.word	0x000000ff
        /*0ae0*/ 	.word	0x00000000
        /*0ae4*/ 	.short	0x0101
        /*0ae6*/ 	.byte	0x04
	.zero		1


	//   ....[148]....
        /*0ae8*/ 	.word	0x0000c270
        /*0aec*/ 	.word	0x00000005
        /*0af0*/ 	.word	0x00000140
        /*0af4*/ 	.short	0x010a
        /*0af6*/ 	.byte	0xff
	.zero		1


	//   ....[149]....
        /*0af8*/ 	.word	0x0000c2d0
        /*0afc*/ 	.word	0x00000004
        /*0b00*/ 	.word	0x00000050
        /*0b04*/ 	.short	0x010a
        /*0b06*/ 	.byte	0xff
	.zero		1


	//   ....[150]....
        /*0b08*/ 	.word	0x0000c320
        /*0b0c*/ 	.word	0x00000008
        /*0b10*/ 	.word	0x000000f0
        /*0b14*/ 	.short	0x010a
        /*0b16*/ 	.byte	0xff
	.zero		1


	//   ....[151]....
        /*0b18*/ 	.word	0x0000c380
        /*0b1c*/ 	.word	0x00000000
        /*0b20*/ 	.word	0x00000000
        /*0b24*/ 	.short	0x010a
        /*0b26*/ 	.byte	0xff
	.zero		1


	//   ....[152]....
        /*0b28*/ 	.word	0x0000c3e0
        /*0b2c*/ 	.word	0x00000000
        /*0b30*/ 	.word	0x00000000
        /*0b34*/ 	.short	0x010a
        /*0b36*/ 	.byte	0xff
	.zero		1


	//   ....[153]....
        /*0b38*/ 	.word	0x0000c440
        /*0b3c*/ 	.word	0x00000000
        /*0b40*/ 	.word	0x00000000
        /*0b44*/ 	.short	0x010a
        /*0b46*/ 	.byte	0xff
	.zero		1


	//   ....[154]....
        /*0b48*/ 	.word	0x0000c4a0
        /*0b4c*/ 	.word	0x00000000
        /*0b50*/ 	.word	0x00000000
        /*0b54*/ 	.short	0x010a
        /*0b56*/ 	.byte	0xff
	.zero		1


	//   ....[155]....
        /*0b58*/ 	.word	0x0000c500
        /*0b5c*/ 	.word	0x00000000
        /*0b60*/ 	.word	0x00000000
        /*0b64*/ 	.short	0x010a
        /*0b66*/ 	.byte	0xff
	.zero		1


	//   ....[156]....
        /*0b68*/ 	.word	0x0000c560
        /*0b6c*/ 	.word	0x00000000
        /*0b70*/ 	.word	0x00000000
        /*0b74*/ 	.short	0x010a
        /*0b76*/ 	.byte	0xff
	.zero		1


	//   ....[157]....
        /*0b78*/ 	.word	0x0000c5c0
        /*0b7c*/ 	.word	0x00000000
        /*0b80*/ 	.word	0x00000000
        /*0b84*/ 	.short	0x010a
        /*0b86*/ 	.byte	0xff
	.zero		1


	//   ....[158]....
        /*0b88*/ 	.word	0x0000c620
        /*0b8c*/ 	.word	0x00000000
        /*0b90*/ 	.word	0x00000000
        /*0b94*/ 	.short	0x010a
        /*0b96*/ 	.byte	0xff
	.zero		1


	//   ....[159]....
        /*0b98*/ 	.word	0x0000c680
        /*0b9c*/ 	.word	0x00000000
        /*0ba0*/ 	.word	0x00000000
        /*0ba4*/ 	.short	0x010a
        /*0ba6*/ 	.byte	0xff
	.zero		1


	//   ....[160]....
        /*0ba8*/ 	.word	0x0000c6d0
        /*0bac*/ 	.word	0x00000000
        /*0bb0*/ 	.word	0x00000130
        /*0bb4*/ 	.short	0x010a
        /*0bb6*/ 	.byte	0xff
	.zero		1


	//   ....[161]....
        /*0bb8*/ 	.word	0x0000c730
        /*0bbc*/ 	.word	0x00000000
        /*0bc0*/ 	.word	0x00000100
        /*0bc4*/ 	.short	0x010a
        /*0bc6*/ 	.byte	0xff
	.zero		1


	//   ....[162]....
        /*0bc8*/ 	.word	0x0000c780
        /*0bcc*/ 	.word	0x00000000
        /*0bd0*/ 	.word	0x000000f0
        /*0bd4*/ 	.short	0x010a
        /*0bd6*/ 	.byte	0xff
	.zero		1


	//   ....[163]....
        /*0bd8*/ 	.word	0x0000c7e0
        /*0bdc*/ 	.word	0x00000000
        /*0be0*/ 	.word	0x00000100
        /*0be4*/ 	.short	0x010a
        /*0be6*/ 	.byte	0xff
	.zero		1


	//   ....[164]....
        /*0be8*/ 	.word	0x0000c840
        /*0bec*/ 	.word	0x00000004
        /*0bf0*/ 	.word	0x00000008
        /*0bf4*/ 	.short	0x010a
        /*0bf6*/ 	.byte	0xff
	.zero		1


	//   ....[165]....
        /*0bf8*/ 	.word	0x0000c920
        /*0bfc*/ 	.word	0x00000002
        /*0c00*/ 	.word	0x00000008
        /*0c04*/ 	.short	0x010a
        /*0c06*/ 	.byte	0xff
	.zero		1


	//   ....[166]....
        /*0c08*/ 	.word	0x0000c970
        /*0c0c*/ 	.word	0x00000000
        /*0c10*/ 	.word	0x000000f0
        /*0c14*/ 	.short	0x010a
        /*0c16*/ 	.byte	0xff
	.zero		1


	//   ....[167]....
        /*0c18*/ 	.word	0x0000c9d0
        /*0c1c*/ 	.word	0x00000000
        /*0c20*/ 	.word	0x00000120
        /*0c24*/ 	.short	0x010a
        /*0c26*/ 	.byte	0xff
	.zero		1


	//   ....[168]....
        /*0c28*/ 	.word	0x0000ca30
        /*0c2c*/ 	.word	0x00000000
        /*0c30*/ 	.word	0x00000000
        /*0c34*/ 	.short	0x010a
        /*0c36*/ 	.byte	0xff
	.zero		1


	//   ....[169]....
        /*0c38*/ 	.word	0x0000ca90
        /*0c3c*/ 	.word	0x00000000
        /*0c40*/ 	.word	0x00000000
        /*0c44*/ 	.short	0x010a
        /*0c46*/ 	.byte	0xff
	.zero		1


	//   ....[170]....
        /*0c48*/ 	.word	0x0000caf0
        /*0c4c*/ 	.word	0x00000000
        /*0c50*/ 	.word	0x00000150
        /*0c54*/ 	.short	0x010a
        /*0c56*/ 	.byte	0xff
	.zero		1


	//   ....[171]....
        /*0c58*/ 	.word	0x0000cb40
        /*0c5c*/ 	.word	0x00000000
        /*0c60*/ 	.word	0x000000f0
        /*0c64*/ 	.short	0x010a
        /*0c66*/ 	.byte	0xff
	.zero		1


	//   ....[172]....
        /*0c68*/ 	.word	0x0000cba0
        /*0c6c*/ 	.word	0x00000000
        /*0c70*/ 	.word	0x000000e8
        /*0c74*/ 	.short	0x010a
        /*0c76*/ 	.byte	0xff
	.zero		1


	//   ....[173]....
        /*0c78*/ 	.word	0x0000cc00
        /*0c7c*/ 	.word	0x00000000
        /*0c80*/ 	.word	0x000000c0
        /*0c84*/ 	.short	0x010a
        /*0c86*/ 	.byte	0xff
	.zero		1


	//   ....[174]....
        /*0c88*/ 	.word	0x0000cc60
        /*0c8c*/ 	.word	0x00000000
        /*0c90*/ 	.word	0x000000c8
        /*0c94*/ 	.short	0x010a
        /*0c96*/ 	.byte	0xff
	.zero		1


	//   ....[175]....
        /*0c98*/ 	.word	0x0000ccc0
        /*0c9c*/ 	.word	0x00000000
        /*0ca0*/ 	.word	0x000000d0
        /*0ca4*/ 	.short	0x010a
        /*0ca6*/ 	.byte	0xff
	.zero		1


	//   ....[176]....
        /*0ca8*/ 	.word	0x0000cd20
        /*0cac*/ 	.word	0x00000000
        /*0cb0*/ 	.word	0x000000d8
        /*0cb4*/ 	.short	0x010a
        /*0cb6*/ 	.byte	0xff
	.zero		1


	//   ....[177]....
        /*0cb8*/ 	.word	0x0000cd80
        /*0cbc*/ 	.word	0x00000003
        /*0cc0*/ 	.word	0x000000c0
        /*0cc4*/ 	.short	0x010a
        /*0cc6*/ 	.byte	0xff
	.zero		1


	//   ....[178]....
        /*0cc8*/ 	.word	0x0000cde0
        /*0ccc*/ 	.word	0x00000003
        /*0cd0*/ 	.word	0x000000c8
        /*0cd4*/ 	.short	0x010a
        /*0cd6*/ 	.byte	0xff
	.zero		1


	//   ....[179]....
        /*0cd8*/ 	.word	0x0000ce40
        /*0cdc*/ 	.word	0x00000003
        /*0ce0*/ 	.word	0x000000d0
        /*0ce4*/ 	.short	0x010a
        /*0ce6*/ 	.byte	0xff
	.zero		1


	//   ....[180]....
        /*0ce8*/ 	.word	0x0000cea0
        /*0cec*/ 	.word	0x00000003
        /*0cf0*/ 	.word	0x000000d8
        /*0cf4*/ 	.short	0x010a
        /*0cf6*/ 	.byte	0xff
	.zero		1


	//   ....[181]....
        /*0cf8*/ 	.word	0x0000cf00
        /*0cfc*/ 	.word	0x00000000
        /*0d00*/ 	.word	0x000000c0
        /*0d04*/ 	.short	0x010a
        /*0d06*/ 	.byte	0xff
	.zero		1


	//   ....[182]....
        /*0d08*/ 	.word	0x0000cf60
        /*0d0c*/ 	.word	0x00000000
        /*0d10*/ 	.word	0x000000c8
        /*0d14*/ 	.short	0x010a
        /*0d16*/ 	.byte	0xff
	.zero		1


	//   ....[183]....
        /*0d18*/ 	.word	0x0000cfc0
        /*0d1c*/ 	.word	0x00000002
        /*0d20*/ 	.word	0x000000d0
        /*0d24*/ 	.short	0x010a
        /*0d26*/ 	.byte	0xff
	.zero		1


	//   ....[184]....
        /*0d28*/ 	.word	0x0000d010
        /*0d2c*/ 	.word	0x00000000
        /*0d30*/ 	.word	0x000000f0
        /*0d34*/ 	.short	0x010a
        /*0d36*/ 	.byte	0xff
	.zero		1


	//   ....[185]....
        /*0d38*/ 	.word	0x0000d070
        /*0d3c*/ 	.word	0x00000000
        /*0d40*/ 	.word	0x000000a0
        /*0d44*/ 	.short	0x010a
        /*0d46*/ 	.byte	0xff
	.zero		1


	//   ....[186]....
        /*0d48*/ 	.word	0x0000d0c0
        /*0d4c*/ 	.word	0x0000004e
        /*0d50*/ 	.word	0x00000110
        /*0d54*/ 	.short	0x010a
        /*0d56*/ 	.byte	0xff
	.zero		1


	//   ....[187]....
        /*0d58*/ 	.word	0x0000d110
        /*0d5c*/ 	.word	0x00000003
        /*0d60*/ 	.word	0x000000a0
        /*0d64*/ 	.short	0x010a
        /*0d66*/ 	.byte	0xff
	.zero		1


	//   ....[188]....
        /*0d68*/ 	.word	0x0000d160
        /*0d6c*/ 	.word	0x00000003
        /*0d70*/ 	.word	0x000000a0
        /*0d74*/ 	.short	0x010a
        /*0d76*/ 	.byte	0xff
	.zero		1


	//   ....[189]....
        /*0d78*/ 	.word	0x0000d1b0
        /*0d7c*/ 	.word	0x00000003
        /*0d80*/ 	.word	0x000000a0
        /*0d84*/ 	.short	0x010a
        /*0d86*/ 	.byte	0xff
	.zero		1


	//   ....[190]....
        /*0d88*/ 	.word	0x0000d200
        /*0d8c*/ 	.word	0x00000003
        /*0d90*/ 	.word	0x000000a0
        /*0d94*/ 	.short	0x010a
        /*0d96*/ 	.byte	0xff
	.zero		1


	//   ....[191]....
        /*0d98*/ 	.word	0x0000d250
        /*0d9c*/ 	.word	0x00000003
        /*0da0*/ 	.word	0x000000a0
        /*0da4*/ 	.short	0x010a
        /*0da6*/ 	.byte	0xff
	.zero		1


	//   ....[192]....
        /*0da8*/ 	.word	0x0000d2a0
        /*0dac*/ 	.word	0x00000003
        /*0db0*/ 	.word	0x000000a0
        /*0db4*/ 	.short	0x010a
        /*0db6*/ 	.byte	0xff
	.zero		1


	//   ....[193]....
        /*0db8*/ 	.word	0x0000d2f0
        /*0dbc*/ 	.word	0x00000003
        /*0dc0*/ 	.word	0x000000a0
        /*0dc4*/ 	.short	0x010a
        /*0dc6*/ 	.byte	0xff
	.zero		1


	//----- nvinfo : EIATTR_NUM_MBARRIERS
	.align		4
.L_47:
        /*0dc8*/ 	.byte	0x03, 0x38
        /*0dca*/ 	.short	0x002b


	//----- nvinfo : EIATTR_EXIT_INSTR_OFFSETS
	.align		4
        /*0dcc*/ 	.byte	0x04, 0x1c
        /*0dce*/ 	.short	(.L_49 - .L_48)


	//   ....[0]....
.L_48:
        /*0dd0*/ 	.word	0x00002890


	//   ....[1]....
        /*0dd4*/ 	.word	0x00002d80


	//   ....[2]....
        /*0dd8*/ 	.word	0x00002de0


	//   ....[3]....
        /*0ddc*/ 	.word	0x00004100


	//   ....[4]....
        /*0de0*/ 	.word	0x00006150


	//   ....[5]....
        /*0de4*/ 	.word	0x00006190


	//   ....[6]....
        /*0de8*/ 	.word	0x0000c140


	//   ....[7]....
        /*0dec*/ 	.word	0x0000c1c0


	//   ....[8]....
        /*0df0*/ 	.word	0x0000c1f0


	//   ....[9]....
        /*0df4*/ 	.word	0x0000c260


	//----- nvinfo : EIATTR_MAX_THREADS
	.align		4
.L_49:
        /*0df8*/ 	.byte	0x04, 0x05
        /*0dfa*/ 	.short	(.L_51 - .L_50)
.L_50:
        /*0dfc*/ 	.word	0x00000100
        /*0e00*/ 	.word	0x00000001
        /*0e04*/ 	.word	0x00000001


	//----- nvinfo : EIATTR_CRS_STACK_SIZE
	.align		4
.L_51:
        /*0e08*/ 	.byte	0x04, 0x1e
        /*0e0a*/ 	.short	(.L_53 - .L_52)
.L_52:
        /*0e0c*/ 	.word	0x00000000


	//----- nvinfo : EIATTR_CBANK_PARAM_SIZE
	.align		4
.L_53:
        /*0e10*/ 	.byte	0x03, 0x19
        /*0e12*/ 	.short	0x0a00


	//----- nvinfo : EIATTR_PARAM_CBANK
	.align		4
        /*0e14*/ 	.byte	0x04, 0x0a
        /*0e16*/ 	.short	(.L_55 - .L_54)
	.align		4
.L_54:
        /*0e18*/ 	.word	index@(.nv.constant0._ZN7cutlass13device_kernelINS_4gemm6kernel13GemmUniversalIN4cute5tupleIJiiiiEEENS1_10collective13CollectiveMmaINS1_41MainloopSm100TmaUmmaWarpSpecializedSparseILi10ELi2ELi2ENS5_IJNS4_1CILi2EEENSA_ILi1EEESC_EEEEENS5_IJNSA_ILi256EEENSA_ILi128EEENSA_ILi64EEEEEENS_6half_tENS5_IJNS4_6LayoutINS5_IJiNS5_IJSB_iEEEiEEENS5_IJlNS5_IJSC_SB_EEElEEEEENSK_INS5_IJNS5_IJNS5_IJNSA_ILi8EEESB_SQ_EEEiEEENS5_IJNS5_IJNSA_ILi16EEESB_NSA_ILi4EEEEEEiEEEiEEENS5_IJNS5_IJNS5_IJSG_ST_NSA_ILi2048EEEEEENSA_ILi16384EEEEEENS5_IJNS5_IJSC_NSA_ILi1024EEENSA_ILi32EEEEEElEEElEEEEEEEESJ_NS5_IJlSC_lEEENS4_8TiledMMAINS4_8MMA_AtomIJNS4_33SM100_MMA_F16BF16_2x1SM_SS_SPARSEISJ_SJ_fLi256ELi128ELNS4_4UMMA5MajorE0ELS1E_0ELNS1D_7ScaleInE0ELS1F_0EEEEEENSK_INS5_IJSC_SC_SC_EEENS5_IJNSA_ILi0EEES1J_S1J_EEEEENS5_IJNS4_10UnderscoreES1M_S1M_EEEEENS4_18SM100_TMA_2SM_LOADENS4_14ComposedLayoutINS4_7SwizzleILi2ELi4ELi3EEENS4_25smem_sparse_ptr_flag_bitsILi2ELi16EEENSK_INS5_IJNS5_IJSC_SQ_EEENS5_IJSB_S13_EEEEEENS5_IJNS5_IJS1J_SH_EEESN_EEEEEEEvNS4_8identityES1P_NS1Q_INS1R_ILi3ELi4ELi3EEENS4_18smem_ptr_flag_bitsILi16EEENSK_INS5_IJSQ_SH_EEENS5_IJSH_SC_EEEEEEEvS22_EENS_8epilogue10collective18CollectiveEpilogueINS2B_23Sm100TmaWarpSpecializedILi4ELi2ELi16ELb1ELb0EEEJNS5_IJSG_SG_SH_EEENS5_IJNSK_ISG_SC_EENSK_IST_SC_EEEEEfNS5_IJSC_llEEEfS2K_NS2B_6fusion15FusionCallbacksIS2F_NS2L_17LinearCombinationIffffLNS_15FloatRoundStyleE2EEES2G_S2J_JEEENS4_5SM1004TMEM4LOAD26SM100_TMEM_LOAD_32dp32b16xENS4_13SM90_TMA_LOADENS1Q_INS1R_ILi2ELi5ELi2EEENS24_ILi32EEENSK_INS5_IJS13_SU_EEENS5_IJSC_S13_EEEEEEENS4_39AutoVectorizingCopyWithAssumedAlignmentILi128EEENS4_14SM90_TMA_STOREES31_S33_S33_EEEvvEEEEvNT_6ParamsE)
        /*0e1c*/ 	.short	0x0380
        /*0e1e*/ 	.short	0x0a00


	//----- nvinfo : EIATTR_SW_WAR
	.align		4
.L_55:
        /*0e20*/ 	.byte	0x04, 0x36
        /*0e22*/ 	.short	(.L_57 - .L_56)
.L_56:
        /*0e24*/ 	.word	0x00000008
.L_57:


//--------------------- .nv.callgraph             --------------------------
	.section	.nv.callgraph,"",@"SHT_CUDA_CALLGRAPH"
	.align	4
	.sectionentsize	8
	.align		4
        /*0000*/ 	.word	0x00000000
	.align		4
        /*0004*/ 	.word	0xffffffff
	.align		4
        /*0008*/ 	.word	index@(_ZN7cutlass13device_kernelINS_4gemm6kernel13GemmUniversalIN4cute5tupleIJiiiiEEENS1_10collective13CollectiveMmaINS1_41MainloopSm100TmaUmmaWarpSpecializedSparseILi10ELi2ELi2ENS5_IJNS4_1CILi2EEENSA_ILi1EEESC_EEEEENS5_IJNSA_ILi256EEENSA_ILi128EEENSA_ILi64EEEEEENS_6half_tENS5_IJNS4_6LayoutINS5_IJiNS5_IJSB_iEEEiEEENS5_IJlNS5_IJSC_SB_EEElEEEEENSK_INS5_IJNS5_IJNS5_IJNSA_ILi8EEESB_SQ_EEEiEEENS5_IJNS5_IJNSA_ILi16EEESB_NSA_ILi4EEEEEEiEEEiEEENS5_IJNS5_IJNS5_IJSG_ST_NSA_ILi2048EEEEEENSA_ILi16384EEEEEENS5_IJNS5_IJSC_NSA_ILi1024EEENSA_ILi32EEEEEElEEElEEEEEEEESJ_NS5_IJlSC_lEEENS4_8TiledMMAINS4_8MMA_AtomIJNS4_33SM100_MMA_F16BF16_2x1SM_SS_SPARSEISJ_SJ_fLi256ELi128ELNS4_4UMMA5MajorE0ELS1E_0ELNS1D_7ScaleInE0ELS1F_0EEEEEENSK_INS5_IJSC_SC_SC_EEENS5_IJNSA_ILi0EEES1J_S1J_EEEEENS5_IJNS4_10UnderscoreES1M_S1M_EEEEENS4_18SM100_TMA_2SM_LOADENS4_14ComposedLayoutINS4_7SwizzleILi2ELi4ELi3EEENS4_25smem_sparse_ptr_flag_bitsILi2ELi16EEENSK_INS5_IJNS5_IJSC_SQ_EEENS5_IJSB_S13_EEEEEENS5_IJNS5_IJS1J_SH_EEESN_EEEEEEEvNS4_8identityES1P_NS1Q_INS1R_ILi3ELi4ELi3EEENS4_18smem_ptr_flag_bitsILi16EEENSK_INS5_IJSQ_SH_EEENS5_IJSH_SC_EEEEEEEvS22_EENS_8epilogue10collective18CollectiveEpilogueINS2B_23Sm100TmaWarpSpecializedILi4ELi2ELi16ELb1ELb0EEEJNS5_IJSG_SG_SH_EEENS5_IJNSK_ISG_SC_EENSK_IST_SC_EEEEEfNS5_IJSC_llEEEfS2K_NS2B_6fusion15FusionCallbacksIS2F_NS2L_17LinearCombinationIffffLNS_15FloatRoundStyleE2EEES2G_S2J_JEEENS4_5SM1004TMEM4LOAD26SM100_TMEM_LOAD_32dp32b16xENS4_13SM90_TMA_LOADENS1Q_INS1R_ILi2ELi5ELi2EEENS24_ILi32EEENSK_INS5_IJS13_SU_EEENS5_IJSC_S13_EEEEEEENS4_39AutoVectorizingCopyWithAssumedAlignmentILi128EEENS4_14SM90_TMA_STOREES31_S33_S33_EEEvvEEEEvNT_6ParamsE)
	.align		4
        /*000c*/ 	.word	index@(__assertfail)
	.align		4
        /*0010*/ 	.word	0x00000000
	.align		4
        /*0014*/ 	.word	0xfffffffe
	.align		4
        /*0018*/ 	.word	0x00000000
	.align		4
        /*001c*/ 	.word	0xfffffffd
	.align		4
        /*0020*/ 	.word	0x00000000
	.align		4
        /*0024*/ 	.word	0xfffffffc


//--------------------- .nv.constant4             --------------------------
	.section	.nv.constant4,"a",@progbits
	.align	8
	.align		8
.nv.constant4:
        /*0000*/ 	.dword	__assertfail
	.align		8
        /*0008*/ 	.dword	__unnamed_1
	.align		8
        /*0010*/ 	.dword	__unnamed_2
	.align		8
        /*0018*/ 	.dword	_ZN39_INTERNAL_5534379b_4_k_cu_52eba1e1_29644cuda3std3__45__cpo5beginE
	.align		8
        /*0020*/ 	.dword	_ZN39_INTERNAL_5534379b_4_k_cu_52eba1e1_29644cuda3std3__45__cpo3endE
	.align		8
        /*0028*/ 	.dword	_ZN39_INTERNAL_5534379b_4_k_cu_52eba1e1_29644cuda3std3__45__cpo6cbeginE
	.align		8
        /*0030*/ 	.dword	_ZN39_INTERNAL_5534379b_4_k_cu_52eba1e1_29644cuda3std3__45__cpo4cendE
	.align		8
        /*0038*/ 	.dword	_ZN39_INTERNAL_5534379b_4_k_cu_52eba1e1_29644cuda3std3__441_GLOBAL__N__5534379b_4_k_cu_52eba1e1_29646ignoreE
	.align		8
        /*0040*/ 	.dword	_ZN39_INTERNAL_5534379b_4_k_cu_52eba1e1_29644cuda3std3__419piecewise_constructE
	.align		8
        /*0048*/ 	.dword	_ZN39_INTERNAL_5534379b_4_k_cu_52eba1e1_29644cuda3std3__48in_placeE
	.align		8
        /*0050*/ 	.dword	_ZN39_INTERNAL_5534379b_4_k_cu_52eba1e1_29644cuda3std6ranges3__45__cpo4swapE
	.align		8
        /*0058*/ 	.dword	_ZN39_INTERNAL_5534379b_4_k_cu_52eba1e1_29644cuda3std6ranges3__45__cpo9iter_moveE
	.align		8
        /*0060*/ 	.dword	_ZN39_INTERNAL_5534379b_4_k_cu_52eba1e1_29644cute7productE
	.align		8
        /*0068*/ 	.dword	_ZN39_INTERNAL_5534379b_4_k_cu_52eba1e1_29644cute1_E
	.align		8
        /*0070*/ 	.dword	$str$25
	.align		8
        /*0078*/ 	.dword	$str$26
	.align		8
        /*0080*/ 	.dword	$str$27
	.align		8
        /*0088*/ 	.dword	$str$28


//--------------------- .text._ZN7cutlass13device_kernelINS_4gemm6kernel13GemmUniversalIN4cute5tupleIJiiiiEEENS1_10collective13CollectiveMmaINS1_41MainloopSm100TmaUmmaWarpSpecializedSparseILi10ELi2ELi2ENS5_IJNS4_1CILi2EEENSA_ILi1EEESC_EEEEENS5_IJNSA_ILi256EEENSA_ILi128EEENSA_ILi64EEEEEENS_6half_tENS5_IJNS4_6LayoutINS5_IJiNS5_IJSB_iEEEiEEENS5_IJlNS5_IJSC_SB_EEElEEEEENSK_INS5_IJNS5_IJNS5_IJNSA_ILi8EEESB_SQ_EEEiEEENS5_IJNS5_IJNSA_ILi16EEESB_NSA_ILi4EEEEEEiEEEiEEENS5_IJNS5_IJNS5_IJSG_ST_NSA_ILi2048EEEEEENSA_ILi16384EEEEEENS5_IJNS5_IJSC_NSA_ILi1024EEENSA_ILi32EEEEEElEEElEEEEEEEESJ_NS5_IJlSC_lEEENS4_8TiledMMAINS4_8MMA_AtomIJNS4_33SM100_MMA_F16BF16_2x1SM_SS_SPARSEISJ_SJ_fLi256ELi128ELNS4_4UMMA5MajorE0ELS1E_0ELNS1D_7ScaleInE0ELS1F_0EEEEEENSK_INS5_IJSC_SC_SC_EEENS5_IJNSA_ILi0EEES1J_S1J_EEEEENS5_IJNS4_10UnderscoreES1M_S1M_EEEEENS4_18SM100_TMA_2SM_LOADENS4_14ComposedLayoutINS4_7SwizzleILi2ELi4ELi3EEENS4_25smem_sparse_ptr_flag_bitsILi2ELi16EEENSK_INS5_IJNS5_IJSC_SQ_EEENS5_IJSB_S13_EEEEEENS5_IJNS5_IJS1J_SH_EEESN_EEEEEEEvNS4_8identityES1P_NS1Q_INS1R_ILi3ELi4ELi3EEENS4_18smem_ptr_flag_bitsILi16EEENSK_INS5_IJSQ_SH_EEENS5_IJSH_SC_EEEEEEEvS22_EENS_8epilogue10collective18CollectiveEpilogueINS2B_23Sm100TmaWarpSpecializedILi4ELi2ELi16ELb1ELb0EEEJNS5_IJSG_SG_SH_EEENS5_IJNSK_ISG_SC_EENSK_IST_SC_EEEEEfNS5_IJSC_llEEEfS2K_NS2B_6fusion15FusionCallbacksIS2F_NS2L_17LinearCombinationIffffLNS_15FloatRoundStyleE2EEES2G_S2J_JEEENS4_5SM1004TMEM4LOAD26SM100_TMEM_LOAD_32dp32b16xENS4_13SM90_TMA_LOADENS1Q_INS1R_ILi2ELi5ELi2EEENS24_ILi32EEENSK_INS5_IJS13_SU_EEENS5_IJSC_S13_EEEEEEENS4_39AutoVectorizingCopyWithAssumedAlignmentILi128EEENS4_14SM90_TMA_STOREES31_S33_S33_EEEvvEEEEvNT_6ParamsE --------------------------
	.section	.text._ZN7cutlass13device_kernelINS_4gemm6kernel13GemmUniversalIN4cute5tupleIJiiiiEEENS1_10collective13CollectiveMmaINS1_41MainloopSm100TmaUmmaWarpSpecializedSparseILi10ELi2ELi2ENS5_IJNS4_1CILi2EEENSA_ILi1EEESC_EEEEENS5_IJNSA_ILi256EEENSA_ILi128EEENSA_ILi64EEEEEENS_6half_tENS5_IJNS4_6LayoutINS5_IJiNS5_IJSB_iEEEiEEENS5_IJlNS5_IJSC_SB_EEElEEEEENSK_INS5_IJNS5_IJNS5_IJNSA_ILi8EEESB_SQ_EEEiEEENS5_IJNS5_IJNSA_ILi16EEESB_NSA_ILi4EEEEEEiEEEiEEENS5_IJNS5_IJNS5_IJSG_ST_NSA_ILi2048EEEEEENSA_ILi16384EEEEEENS5_IJNS5_IJSC_NSA_ILi1024EEENSA_ILi32EEEEEElEEElEEEEEEEESJ_NS5_IJlSC_lEEENS4_8TiledMMAINS4_8MMA_AtomIJNS4_33SM100_MMA_F16BF16_2x1SM_SS_SPARSEISJ_SJ_fLi256ELi128ELNS4_4UMMA5MajorE0ELS1E_0ELNS1D_7ScaleInE0ELS1F_0EEEEEENSK_INS5_IJSC_SC_SC_EEENS5_IJNSA_ILi0EEES1J_S1J_EEEEENS5_IJNS4_10UnderscoreES1M_S1M_EEEEENS4_18SM100_TMA_2SM_LOADENS4_14ComposedLayoutINS4_7SwizzleILi2ELi4ELi3EEENS4_25smem_sparse_ptr_flag_bitsILi2ELi16EEENSK_INS5_IJNS5_IJSC_SQ_EEENS5_IJSB_S13_EEEEEENS5_IJNS5_IJS1J_SH_EEESN_EEEEEEEvNS4_8identityES1P_NS1Q_INS1R_ILi3ELi4ELi3EEENS4_18smem_ptr_flag_bitsILi16EEENSK_INS5_IJSQ_SH_EEENS5_IJSH_SC_EEEEEEEvS22_EENS_8epilogue10collective18CollectiveEpilogueINS2B_23Sm100TmaWarpSpecializedILi4ELi2ELi16ELb1ELb0EEEJNS5_IJSG_SG_SH_EEENS5_IJNSK_ISG_SC_EENSK_IST_SC_EEEEEfNS5_IJSC_llEEEfS2K_NS2B_6fusion15FusionCallbacksIS2F_NS2L_17LinearCombinationIffffLNS_15FloatRoundStyleE2EEES2G_S2J_JEEENS4_5SM1004TMEM4LOAD26SM100_TMEM_LOAD_32dp32b16xENS4_13SM90_TMA_LOADENS1Q_INS1R_ILi2ELi5ELi2EEENS24_ILi32EEENSK_INS5_IJS13_SU_EEENS5_IJSC_S13_EEEEEEENS4_39AutoVectorizingCopyWithAssumedAlignmentILi128EEENS4_14SM90_TMA_STOREES31_S33_S33_EEEvvEEEEvNT_6ParamsE,"ax",@progbits
	.align	128
.text._ZN7cutlass13device_kernelINS_4gemm6kernel13GemmUniversalIN4cute5tupleIJiiiiEEENS1_10collective13CollectiveMmaINS1_41MainloopSm100TmaUmmaWarpSpecializedSparseILi10ELi2ELi2ENS5_IJNS4_1CILi2EEENSA_ILi1EEESC_EEEEENS5_IJNSA_ILi256EEENSA_ILi128EEENSA_ILi64EEEEEENS_6half_tENS5_IJNS4_6LayoutINS5_IJiNS5_IJSB_iEEEiEEENS5_IJlNS5_IJSC_SB_EEElEEEEENSK_INS5_IJNS5_IJNS5_IJNSA_ILi8EEESB_SQ_EEEiEEENS5_IJNS5_IJNSA_ILi16EEESB_NSA_ILi4EEEEEEiEEEiEEENS5_IJNS5_IJNS5_IJSG_ST_NSA_ILi2048EEEEEENSA_ILi16384EEEEEENS5_IJNS5_IJSC_NSA_ILi1024EEENSA_ILi32EEEEEElEEElEEEEEEEESJ_NS5_IJlSC_lEEENS4_8TiledMMAINS4_8MMA_AtomIJNS4_33SM100_MMA_F16BF16_2x1SM_SS_SPARSEISJ_SJ_fLi256ELi128ELNS4_4UMMA5MajorE0ELS1E_0ELNS1D_7ScaleInE0ELS1F_0EEEEEENSK_INS5_IJSC_SC_SC_EEENS5_IJNSA_ILi0EEES1J_S1J_EEEEENS5_IJNS4_10UnderscoreES1M_S1M_EEEEENS4_18SM100_TMA_2SM_LOADENS4_14ComposedLayoutINS4_7SwizzleILi2ELi4ELi3EEENS4_25smem_sparse_ptr_flag_bitsILi2ELi16EEENSK_INS5_IJNS5_IJSC_SQ_EEENS5_IJSB_S13_EEEEEENS5_IJNS5_IJS1J_SH_EEESN_EEEEEEEvNS4_8identityES1P_NS1Q_INS1R_ILi3ELi4ELi3EEENS4_18smem_ptr_flag_bitsILi16EEENSK_INS5_IJSQ_SH_EEENS5_IJSH_SC_EEEEEEEvS22_EENS_8epilogue10collective18CollectiveEpilogueINS2B_23Sm100TmaWarpSpecializedILi4ELi2ELi16ELb1ELb0EEEJNS5_IJSG_SG_SH_EEENS5_IJNSK_ISG_SC_EENSK_IST_SC_EEEEEfNS5_IJSC_llEEEfS2K_NS2B_6fusion15FusionCallbacksIS2F_NS2L_17LinearCombinationIffffLNS_15FloatRoundStyleE2EEES2G_S2J_JEEENS4_5SM1004TMEM4LOAD26SM100_TMEM_LOAD_32dp32b16xENS4_13SM90_TMA_LOADENS1Q_INS1R_ILi2ELi5ELi2EEENS24_ILi32EEENSK_INS5_IJS13_SU_EEENS5_IJSC_S13_EEEEEEENS4_39AutoVectorizingCopyWithAssumedAlignmentILi128EEENS4_14SM90_TMA_STOREES31_S33_S33_EEEvvEEEEvNT_6ParamsE:
        .type           _ZN7cutlass13device_kernelINS_4gemm6kernel13GemmUniversalIN4cute5tupleIJiiiiEEENS1_10collective13CollectiveMmaINS1_41MainloopSm100TmaUmmaWarpSpecializedSparseILi10ELi2ELi2ENS5_IJNS4_1CILi2EEENSA_ILi1EEESC_EEEEENS5_IJNSA_ILi256EEENSA_ILi128EEENSA_ILi64EEEEEENS_6half_tENS5_IJNS4_6LayoutINS5_IJiNS5_IJSB_iEEEiEEENS5_IJlNS5_IJSC_SB_EEElEEEEENSK_INS5_IJNS5_IJNS5_IJNSA_ILi8EEESB_SQ_EEEiEEENS5_IJNS5_IJNSA_ILi16EEESB_NSA_ILi4EEEEEEiEEEiEEENS5_IJNS5_IJNS5_IJSG_ST_NSA_ILi2048EEEEEENSA_ILi16384EEEEEENS5_IJNS5_IJSC_NSA_ILi1024EEENSA_ILi32EEEEEElEEElEEEEEEEESJ_NS5_IJlSC_lEEENS4_8TiledMMAINS4_8MMA_AtomIJNS4_33SM100_MMA_F16BF16_2x1SM_SS_SPARSEISJ_SJ_fLi256ELi128ELNS4_4UMMA5MajorE0ELS1E_0ELNS1D_7ScaleInE0ELS1F_0EEEEEENSK_INS5_IJSC_SC_SC_EEENS5_IJNSA_ILi0EEES1J_S1J_EEEEENS5_IJNS4_10UnderscoreES1M_S1M_EEEEENS4_18SM100_TMA_2SM_LOADENS4_14ComposedLayoutINS4_7SwizzleILi2ELi4ELi3EEENS4_25smem_sparse_ptr_flag_bitsILi2ELi16EEENSK_INS5_IJNS5_IJSC_SQ_EEENS5_IJSB_S13_EEEEEENS5_IJNS5_IJS1J_SH_EEESN_EEEEEEEvNS4_8identityES1P_NS1Q_INS1R_ILi3ELi4ELi3EEENS4_18smem_ptr_flag_bitsILi16EEENSK_INS5_IJSQ_SH_EEENS5_IJSH_SC_EEEEEEEvS22_EENS_8epilogue10collective18CollectiveEpilogueINS2B_23Sm100TmaWarpSpecializedILi4ELi2ELi16ELb1ELb0EEEJNS5_IJSG_SG_SH_EEENS5_IJNSK_ISG_SC_EENSK_IST_SC_EEEEEfNS5_IJSC_llEEEfS2K_NS2B_6fusion15FusionCallbacksIS2F_NS2L_17LinearCombinationIffffLNS_15FloatRoundStyleE2EEES2G_S2J_JEEENS4_5SM1004TMEM4LOAD26SM100_TMEM_LOAD_32dp32b16xENS4_13SM90_TMA_LOADENS1Q_INS1R_ILi2ELi5ELi2EEENS24_ILi32EEENSK_INS5_IJS13_SU_EEENS5_IJSC_S13_EEEEEEENS4_39AutoVectorizingCopyWithAssumedAlignmentILi128EEENS4_14SM90_TMA_STOREES31_S33_S33_EEEvvEEEEvNT_6ParamsE,@function
        .size           _ZN7cutlass13device_kernelINS_4gemm6kernel13GemmUniversalIN4cute5tupleIJiiiiEEENS1_10collective13CollectiveMmaINS1_41MainloopSm100TmaUmmaWarpSpecializedSparseILi10ELi2ELi2ENS5_IJNS4_1CILi2EEENSA_ILi1EEESC_EEEEENS5_IJNSA_ILi256EEENSA_ILi128EEENSA_ILi64EEEEEENS_6half_tENS5_IJNS4_6LayoutINS5_IJiNS5_IJSB_iEEEiEEENS5_IJlNS5_IJSC_SB_EEElEEEEENSK_INS5_IJNS5_IJNS5_IJNSA_ILi8EEESB_SQ_EEEiEEENS5_IJNS5_IJNSA_ILi16EEESB_NSA_ILi4EEEEEEiEEEiEEENS5_IJNS5_IJNS5_IJSG_ST_NSA_ILi2048EEEEEENSA_ILi16384EEEEEENS5_IJNS5_IJSC_NSA_ILi1024EEENSA_ILi32EEEEEElEEElEEEEEEEESJ_NS5_IJlSC_lEEENS4_8TiledMMAINS4_8MMA_AtomIJNS4_33SM100_MMA_F16BF16_2x1SM_SS_SPARSEISJ_SJ_fLi256ELi128ELNS4_4UMMA5MajorE0ELS1E_0ELNS1D_7ScaleInE0ELS1F_0EEEEEENSK_INS5_IJSC_SC_SC_EEENS5_IJNSA_ILi0EEES1J_S1J_EEEEENS5_IJNS4_10UnderscoreES1M_S1M_EEEEENS4_18SM100_TMA_2SM_LOADENS4_14ComposedLayoutINS4_7SwizzleILi2ELi4ELi3EEENS4_25smem_sparse_ptr_flag_bitsILi2ELi16EEENSK_INS5_IJNS5_IJSC_SQ_EEENS5_IJSB_S13_EEEEEENS5_IJNS5_IJS1J_SH_EEESN_EEEEEEEvNS4_8identityES1P_NS1Q_INS1R_ILi3ELi4ELi3EEENS4_18smem_ptr_flag_bitsILi16EEENSK_INS5_IJSQ_SH_EEENS5_IJSH_SC_EEEEEEEvS22_EENS_8epilogue10collective18CollectiveEpilogueINS2B_23Sm100TmaWarpSpecializedILi4ELi2ELi16ELb1ELb0EEEJNS5_IJSG_SG_SH_EEENS5_IJNSK_ISG_SC_EENSK_IST_SC_EEEEEfNS5_IJSC_llEEEfS2K_NS2B_6fusion15FusionCallbacksIS2F_NS2L_17LinearCombinationIffffLNS_15FloatRoundStyleE2EEES2G_S2J_JEEENS4_5SM1004TMEM4LOAD26SM100_TMEM_LOAD_32dp32b16xENS4_13SM90_TMA_LOADENS1Q_INS1R_ILi2ELi5ELi2EEENS24_ILi32EEENSK_INS5_IJS13_SU_EEENS5_IJSC_S13_EEEEEEENS4_39AutoVectorizingCopyWithAssumedAlignmentILi128EEENS4_14SM90_TMA_STOREES31_S33_S33_EEEvvEEEEvNT_6ParamsE,(.L_x_245 - _ZN7cutlass13device_kernelINS_4gemm6kernel13GemmUniversalIN4cute5tupleIJiiiiEEENS1_10collective13CollectiveMmaINS1_41MainloopSm100TmaUmmaWarpSpecializedSparseILi10ELi2ELi2ENS5_IJNS4_1CILi2EEENSA_ILi1EEESC_EEEEENS5_IJNSA_ILi256EEENSA_ILi128EEENSA_ILi64EEEEEENS_6half_tENS5_IJNS4_6LayoutINS5_IJiNS5_IJSB_iEEEiEEENS5_IJlNS5_IJSC_SB_EEElEEEEENSK_INS5_IJNS5_IJNS5_IJNSA_ILi8EEESB_SQ_EEEiEEENS5_IJNS5_IJNSA_ILi16EEESB_NSA_ILi4EEEEEEiEEEiEEENS5_IJNS5_IJNS5_IJSG_ST_NSA_ILi2048EEEEEENSA_ILi16384EEEEEENS5_IJNS5_IJSC_NSA_ILi1024EEENSA_ILi32EEEEEElEEElEEEEEEEESJ_NS5_IJlSC_lEEENS4_8TiledMMAINS4_8MMA_AtomIJNS4_33SM100_MMA_F16BF16_2x1SM_SS_SPARSEISJ_SJ_fLi256ELi128ELNS4_4UMMA5MajorE0ELS1E_0ELNS1D_7ScaleInE0ELS1F_0EEEEEENSK_INS5_IJSC_SC_SC_EEENS5_IJNSA_ILi0EEES1J_S1J_EEEEENS5_IJNS4_10UnderscoreES1M_S1M_EEEEENS4_18SM100_TMA_2SM_LOADENS4_14ComposedLayoutINS4_7SwizzleILi2ELi4ELi3EEENS4_25smem_sparse_ptr_flag_bitsILi2ELi16EEENSK_INS5_IJNS5_IJSC_SQ_EEENS5_IJSB_S13_EEEEEENS5_IJNS5_IJS1J_SH_EEESN_EEEEEEEvNS4_8identityES1P_NS1Q_INS1R_ILi3ELi4ELi3EEENS4_18smem_ptr_flag_bitsILi16EEENSK_INS5_IJSQ_SH_EEENS5_IJSH_SC_EEEEEEEvS22_EENS_8epilogue10collective18CollectiveEpilogueINS2B_23Sm100TmaWarpSpecializedILi4ELi2ELi16ELb1ELb0EEEJNS5_IJSG_SG_SH_EEENS5_IJNSK_ISG_SC_EENSK_IST_SC_EEEEEfNS5_IJSC_llEEEfS2K_NS2B_6fusion15FusionCallbacksIS2F_NS2L_17LinearCombinationIffffLNS_15FloatRoundStyleE2EEES2G_S2J_JEEENS4_5SM1004TMEM4LOAD26SM100_TMEM_LOAD_32dp32b16xENS4_13SM90_TMA_LOADENS1Q_INS1R_ILi2ELi5ELi2EEENS24_ILi32EEENSK_INS5_IJS13_SU_EEENS5_IJSC_S13_EEEEEEENS4_39AutoVectorizingCopyWithAssumedAlignmentILi128EEENS4_14SM90_TMA_STOREES31_S33_S33_EEEvvEEEEvNT_6ParamsE)
        .other          _ZN7cutlass13device_kernelINS_4gemm6kernel13GemmUniversalIN4cute5tupleIJiiiiEEENS1_10collective13CollectiveMmaINS1_41MainloopSm100TmaUmmaWarpSpecializedSparseILi10ELi2ELi2ENS5_IJNS4_1CILi2EEENSA_ILi1EEESC_EEEEENS5_IJNSA_ILi256EEENSA_ILi128EEENSA_ILi64EEEEEENS_6half_tENS5_IJNS4_6LayoutINS5_IJiNS5_IJSB_iEEEiEEENS5_IJlNS5_IJSC_SB_EEElEEEEENSK_INS5_IJNS5_IJNS5_IJNSA_ILi8EEESB_SQ_EEEiEEENS5_IJNS5_IJNSA_ILi16EEESB_NSA_ILi4EEEEEEiEEEiEEENS5_IJNS5_IJNS5_IJSG_ST_NSA_ILi2048EEEEEENSA_ILi16384EEEEEENS5_IJNS5_IJSC_NSA_ILi1024EEENSA_ILi32EEEEEElEEElEEEEEEEESJ_NS5_IJlSC_lEEENS4_8TiledMMAINS4_8MMA_AtomIJNS4_33SM100_MMA_F16BF16_2x1SM_SS_SPARSEISJ_SJ_fLi256ELi128ELNS4_4UMMA5MajorE0ELS1E_0ELNS1D_7ScaleInE0ELS1F_0EEEEEENSK_INS5_IJSC_SC_SC_EEENS5_IJNSA_ILi0EEES1J_S1J_EEEEENS5_IJNS4_10UnderscoreES1M_S1M_EEEEENS4_18SM100_TMA_2SM_LOADENS4_14ComposedLayoutINS4_7SwizzleILi2ELi4ELi3EEENS4_25smem_sparse_ptr_flag_bitsILi2ELi16EEENSK_INS5_IJNS5_IJSC_SQ_EEENS5_IJSB_S13_EEEEEENS5_IJNS5_IJS1J_SH_EEESN_EEEEEEEvNS4_8identityES1P_NS1Q_INS1R_ILi3ELi4ELi3EEENS4_18smem_ptr_flag_bitsILi16EEENSK_INS5_IJSQ_SH_EEENS5_IJSH_SC_EEEEEEEvS22_EENS_8epilogue10collective18CollectiveEpilogueINS2B_23Sm100TmaWarpSpecializedILi4ELi2ELi16ELb1ELb0EEEJNS5_IJSG_SG_SH_EEENS5_IJNSK_ISG_SC_EENSK_IST_SC_EEEEEfNS5_IJSC_llEEEfS2K_NS2B_6fusion15FusionCallbacksIS2F_NS2L_17LinearCombinationIffffLNS_15FloatRoundStyleE2EEES2G_S2J_JEEENS4_5SM1004TMEM4LOAD26SM100_TMEM_LOAD_32dp32b16xENS4_13SM90_TMA_LOADENS1Q_INS1R_ILi2ELi5ELi2EEENS24_ILi32EEENSK_INS5_IJS13_SU_EEENS5_IJSC_S13_EEEEEEENS4_39AutoVectorizingCopyWithAssumedAlignmentILi128EEENS4_14SM90_TMA_STOREES31_S33_S33_EEEvvEEEEvNT_6ParamsE,@"STO_CUDA_ENTRY STV_DEFAULT"
_ZN7cutlass13device_kernelINS_4gemm6kernel13GemmUniversalIN4cute5tupleIJiiiiEEENS1_10collective13CollectiveMmaINS1_41MainloopSm100TmaUmmaWarpSpecializedSparseILi10ELi2ELi2ENS5_IJNS4_1CILi2EEENSA_ILi1EEESC_EEEEENS5_IJNSA_ILi256EEENSA_ILi128EEENSA_ILi64EEEEEENS_6half_tENS5_IJNS4_6LayoutINS5_IJiNS5_IJSB_iEEEiEEENS5_IJlNS5_IJSC_SB_EEElEEEEENSK_INS5_IJNS5_IJNS5_IJNSA_ILi8EEESB_SQ_EEEiEEENS5_IJNS5_IJNSA_ILi16EEESB_NSA_ILi4EEEEEEiEEEiEEENS5_IJNS5_IJNS5_IJSG_ST_NSA_ILi2048EEEEEENSA_ILi16384EEEEEENS5_IJNS5_IJSC_NSA_ILi1024EEENSA_ILi32EEEEEElEEElEEEEEEEESJ_NS5_IJlSC_lEEENS4_8TiledMMAINS4_8MMA_AtomIJNS4_33SM100_MMA_F16BF16_2x1SM_SS_SPARSEISJ_SJ_fLi256ELi128ELNS4_4UMMA5MajorE0ELS1E_0ELNS1D_7ScaleInE0ELS1F_0EEEEEENSK_INS5_IJSC_SC_SC_EEENS5_IJNSA_ILi0EEES1J_S1J_EEEEENS5_IJNS4_10UnderscoreES1M_S1M_EEEEENS4_18SM100_TMA_2SM_LOADENS4_14ComposedLayoutINS4_7SwizzleILi2ELi4ELi3EEENS4_25smem_sparse_ptr_flag_bitsILi2ELi16EEENSK_INS5_IJNS5_IJSC_SQ_EEENS5_IJSB_S13_EEEEEENS5_IJNS5_IJS1J_SH_EEESN_EEEEEEEvNS4_8identityES1P_NS1Q_INS1R_ILi3ELi4ELi3EEENS4_18smem_ptr_flag_bitsILi16EEENSK_INS5_IJSQ_SH_EEENS5_IJSH_SC_EEEEEEEvS22_EENS_8epilogue10collective18CollectiveEpilogueINS2B_23Sm100TmaWarpSpecializedILi4ELi2ELi16ELb1ELb0EEEJNS5_IJSG_SG_SH_EEENS5_IJNSK_ISG_SC_EENSK_IST_SC_EEEEEfNS5_IJSC_llEEEfS2K_NS2B_6fusion15FusionCallbacksIS2F_NS2L_17LinearCombinationIffffLNS_15FloatRoundStyleE2EEES2G_S2J_JEEENS4_5SM1004TMEM4LOAD26SM100_TMEM_LOAD_32dp32b16xENS4_13SM90_TMA_LOADENS1Q_INS1R_ILi2ELi5ELi2EEENS24_ILi32EEENSK_INS5_IJS13_SU_EEENS5_IJSC_S13_EEEEEEENS4_39AutoVectorizingCopyWithAssumedAlignmentILi128EEENS4_14SM90_TMA_STOREES31_S33_S33_EEEvvEEEEvNT_6ParamsE:
[----:B------:R-:W1:Y:S01]  /*0000*/  LDC R1, c[0x0][0x37c] ;  /* 0x0000df00ff017b82 */ /* 0x000e620000000800 */
[----:B------:R-:W2:Y:S01]  /*0010*/  S2R R70, SR_TID.X ;  /* 0x0000000000467919 */ /* 0x000ea20000002100 */
[----:B------:R-:W3:Y:S06]  /*0020*/  LDCU.64 UR6, c[0x0][0xa90] ;  /* 0x00015200ff0677ac */ /* 0x000eec0008000a00 */
[----:B------:R-:W4:Y:S01]  /*0030*/  S2UR UR37, SR_CgaCtaId ;  /* 0x00000000002579c3 */ /* 0x000f220000008800 */
[----:B------:R-:W-:Y:S02]  /*0040*/  PRMT R59, RZ, 0x7610, R59 ;  /* 0x00007610ff3b7816 */ /* 0x000fe4000000003b */
[----:B------:R-:W-:Y:S01]  /*0050*/  ELECT P4, URZ, PT ;  /* 0x0000000000ff782f */ /* 0x000fe20003880000 */
[----:B------:R-:W1:Y:S01]  /*0060*/  LDCU.64 UR38, c[0x0][0x358] ;  /* 0x00006b00ff2677ac */ /* 0x000e620008000a00 */
[----:B---3--:R-:W-:-:S04]  /*0070*/  UISETP.NE.U32.AND UP0, UPT, UR6, URZ, UPT ;  /* 0x000000ff0600728c */ /* 0x008fc8000bf05070 */
[----:B------:R-:W-:Y:S02]  /*0080*/  UISETP.NE.AND.EX UP0, UPT, UR7, URZ, UPT, UP0 ;  /* 0x000000ff0700728c */ /* 0x000fe4000bf05300 */
[----:B----4-:R-:W-:Y:S02]  /*0090*/  ULOP3.LUT UR4, UR37, 0x1, URZ, 0xc0, !UPT ;  /* 0x0000000125047892 */ /* 0x010fe4000f8ec0ff */
[----:B------:R-:W-:Y:S01]  /*00a0*/  ULOP3.LUT UR5, UR37, 0x1, URZ, 0x3c, !UPT ;  /* 0x0000000125057892 */ /* 0x000fe2000f8e3cff */
[----:B--2---:R-:W-:-:S05]  /*00b0*/  SHF.R.U32.HI R64, RZ, 0x5, R70 ;  /* 0x00000005ff407819 */ /* 0x004fca0000011646 */
[----:B------:R-:W2:Y:S02]  /*00c0*/  SHFL.IDX PT, R0, R64, RZ, 0x1f ;  /* 0x00001fff40007589 */ /* 0x000ea400000e0000 */
[----:B--2---:R-:W-:Y:S01]  /*00d0*/  R2UR UR10, R0 ;  /* 0x00000000000a72ca */ /* 0x004fe200000e0000 */
[----:B-1----:R-:W-:-:S14]  /*00e0*/  BRA.U UP0, `(.L_x_0) ;  /* 0x00000001002c7547 */ /* 0x002fdc000b800000 */
[----:B------:R-:W1:Y:S02]  /*00f0*/  LDCU.64 UR8, c[0x0][0xa88] ;  /* 0x00015100ff0877ac */ /* 0x000e640008000a00 */
[----:B-1----:R-:W-:-:S04]  /*0100*/  UISETP.NE.U32.AND UP0, UPT, UR8, URZ, UPT ;  /* 0x000000ff0800728c */ /* 0x002fc8000bf05070 */
[----:B------:R-:W-:-:S09]  /*0110*/  UISETP.NE.AND.EX UP0, UPT, UR9, URZ, UPT, UP0 ;  /* 0x000000ff0900728c */ /* 0x000fd2000bf05300 */
[----:B------:R-:W-:Y:S05]  /*0120*/  BRA.U !UP0, `(.L_x_1) ;  /* 0x0000000108107547 */ /* 0x000fea000b800000 */
[----:B------:R-:W1:Y:S02]  /*0130*/  LDC.64 R2, c[0x0][0xa88] ;  /* 0x0002a200ff027b82 */ /* 0x000e640000000a00 */
[----:B-1----:R1:W5:Y:S01]  /*0140*/  LDG.E R35, desc[UR38][R2.64] ;  /* 0x0000002602237981 */ /* 0x002362000c1e1900 */
[----:B------:R-:W-:Y:S01]  /*0150*/  HFMA2 R59, -RZ, RZ, 0, 5.9604644775390625e-08 ;  /* 0x00000001ff3b7431 */ /* 0x000fe200000001ff */
[----:B------:R-:W-:Y:S05]  /*0160*/  BRA `(.L_x_0) ;  /* 0x00000000000c7947 */ /* 0x000fea0003800000 */
.L_x_1:
[----:B------:R-:W1:Y:S01]  /*0170*/  LDCU UR8, c[0x0][0xa80] ;  /* 0x00015000ff0877ac */ /* 0x000e620008000800 */
[----:B------:R-:W-:Y:S01]  /*0180*/  HFMA2 R59, -RZ, RZ, 0, 5.9604644775390625e-08 ;  /* 0x00000001ff3b7431 */ /* 0x000fe200000001ff */
[----:B-1----:R-:W-:-:S07]  /*0190*/  MOV R35, UR8 ;  /* 0x0000000800237c02 */ /* 0x002fce0008000f00 */
.L_x_0:
[----:B------:R-:W2:Y:S02]  /*01a0*/  LDCU.64 UR8, c[0x0][0xab0] ;  /* 0x00015600ff0877ac */ /* 0x000ea40008000a00 */
[----:B--2---:R-:W-:-:S04]  /*01b0*/  UISETP.NE.U32.AND UP0, UPT, UR8, URZ, UPT ;  /* 0x000000ff0800728c */ /* 0x004fc8000bf05070 */
[----:B------:R-:W-:-:S09]  /*01c0*/  UISETP.NE.AND.EX UP0, UPT, UR9, URZ, UPT, UP0 ;  /* 0x000000ff0900728c */ /* 0x000fd2000bf05300 */
[----:B------:R-:W-:Y:S05]  /*01d0*/  BRA.U UP0, `(.L_x_2) ;  /* 0x0000000100247547 */ /* 0x000fea000b800000 */
[----:B------:R-:W2:Y:S02]  /*01e0*/  LDCU.64 UR8, c[0x0][0xaa8] ;  /* 0x00015500ff0877ac */ /* 0x000ea40008000a00 */
[----:B--2---:R-:W-:-:S04]  /*01f0*/  UISETP.NE.U32.AND UP0, UPT, UR8, URZ, UPT ;  /* 0x000000ff0800728c */ /* 0x004fc8000bf05070 */
[----:B------:R-:W-:-:S09]  /*0200*/  UISETP.NE.AND.EX UP0, UPT, UR9, URZ, UPT, UP0 ;  /* 0x000000ff0900728c */ /* 0x000fd2000bf05300 */
[----:B------:R-:W-:Y:S05]  /*0210*/  BRA.U !UP0, `(.L_x_3) ;  /* 0x00000001080c7547 */ /* 0x000fea000b800000 */
[----:B------:R-:W2:Y:S02]  /*0220*/  LDC.64 R32, c[0x0][0xaa8] ;  /* 0x0002aa00ff207b82 */ /* 0x000ea40000000a00 */
[----:B--2---:R2:W5:Y:S01]  /*0230*/  LDG.E R32, desc[UR38][R32.64] ;  /* 0x0000002620207981 */ /* 0x004562000c1e1900 */
[----:B------:R-:W-:Y:S05]  /*0240*/  BRA `(.L_x_2) ;  /* 0x0000000000087947 */ /* 0x000fea0003800000 */
.L_x_3:
[----:B------:R-:W2:Y:S02]  /*0250*/  LDCU UR8, c[0x0][0xaa0] ;  /* 0x00015400ff0877ac */ /* 0x000ea40008000800 */
[----:B--2---:R-:W-:Y:S02]  /*0260*/  MOV R32, UR8 ;  /* 0x0000000800207c02 */ /* 0x004fe40008000f00 */
.L_x_2:
[----:B------:R-:W-:Y:S01]  /*0270*/  IMAD.U32 R0, RZ, RZ, UR10 ;  /* 0x0000000aff007e24 */ /* 0x000fe2000f8e00ff */
[----:B------:R-:W-:Y:S04]  /*0280*/  BSSY.RECONVERGENT B0, `(.L_x_4) ;  /* 0x000000f000007945 */ /* 0x000fe80003800200 */
[C---:B------:R-:W-:Y:S02]  /*0290*/  ISETP.NE.OR P1, PT, R0.reuse, 0x1, !P4 ;  /* 0x000000010000780c */ /* 0x040fe40006725670 */
[----:B------:R-:W-:-:S11]  /*02a0*/  ISETP.NE.OR P0, PT, R0, 0x3, !P4 ;  /* 0x000000030000780c */ /* 0x000fd60006705670 */
[----:B------:R-:W-:Y:S05]  /*02b0*/  @P1 BRA `(.L_x_5) ;  /* 0x00000000002c1947 */ /* 0x000fea0003800000 */
[----:B------:R-:W3:Y:S02]  /*02c0*/  LDCU.64 UR8, c[0x0][0x348] ;  /* 0x00006900ff0877ac */ /* 0x000ee40008000a00 */
[----:B---3--:R-:W-:Y:S02]  /*02d0*/  UIADD3 UR14, UP2, UPT, UR8, 0x80, URZ ;  /* 0x00000080080e7890 */ /* 0x008fe4000ff5e0ff */
[----:B------:R-:W-:Y:S02]  /*02e0*/  UIADD3 UR12, UP1, UPT, UR8, 0x280, URZ ;  /* 0x00000280080c7890 */ /* 0x000fe4000ff3e0ff */
[----:B------:R-:W-:Y:S02]  /*02f0*/  UIADD3 UR8, UP0, UPT, UR8, 0x180, URZ ;  /* 0x0000018008087890 */ /* 0x000fe4000ff1e0ff */
[----:B------:R-:W-:Y:S02]  /*0300*/  UIADD3.X UR15, UPT, UPT, URZ, UR9, URZ, UP2, !UPT ;  /* 0x00000009ff0f7290 */ /* 0x000fe400097fe4ff */
[----:B------:R-:W-:-:S02]  /*0310*/  UIADD3.X UR13, UPT, UPT, URZ, UR9, URZ, UP1, !UPT ;  /* 0x00000009ff0d7290 */ /* 0x000fc40008ffe4ff */
[----:B------:R-:W-:-:S05]  /*0320*/  UIADD3.X UR9, UPT, UPT, URZ, UR9, URZ, UP0, !UPT ;  /* 0x00000009ff097290 */ /* 0x000fca00087fe4ff */
[----:B------:R3:W-:Y:S02]  /*0330*/  UTMACCTL.PF [UR14] ;  /* 0x000000000e0079b9 */ /* 0x0007e40008040000 */
[----:B------:R3:W-:Y:S02]  /*0340*/  UTMACCTL.PF [UR12] ;  /* 0x000000000c0079b9 */ /* 0x0007e40008040000 */
[----:B------:R3:W-:Y:S02]  /*0350*/  UTMACCTL.PF [UR8] ;  /* 0x00000000080079b9 */ /* 0x0007e40008040000 */
[----:B---3--:R-:W-:Y:S01]  /*0360*/  NOP ;  /* 0x0000000000007918 */ /* 0x008fe20000000000 */
.L_x_5:
[----:B------:R-:W-:Y:S05]  /*0370*/  BSYNC.RECONVERGENT B0 ;  /* 0x0000000000007941 */ /* 0x000fea0003800200 */
.L_x_4:
[----:B------:R-:W-:Y:S04]  /*0380*/  BSSY.RECONVERGENT B0, `(.L_x_6) ;  /* 0x000000a000007945 */ /* 0x000fe80003800200 */
[----:B------:R-:W-:Y:S05]  /*0390*/  @P0 BRA `(.L_x_7) ;  /* 0x0000000000200947 */ /* 0x000fea0003800000 */
[----:B------:R-:W3:Y:S02]  /*03a0*/  LDCU.64 UR8, c[0x0][0x348] ;  /* 0x00006900ff0877ac */ /* 0x000ee40008000a00 */
[----:B---3--:R-:W-:Y:S02]  /*03b0*/  UIADD3 UR12, UP1, UPT, UR8, 0x780, URZ ;  /* 0x00000780080c7890 */ /* 0x008fe4000ff3e0ff */
[----:B------:R-:W-:Y:S02]  /*03c0*/  UIADD3 UR8, UP0, UPT, UR8, 0x880, URZ ;  /* 0x0000088008087890 */ /* 0x000fe4000ff1e0ff */
[----:B------:R-:W-:Y:S02]  /*03d0*/  UIADD3.X UR13, UPT, UPT, URZ, UR9, URZ, UP1, !UPT ;  /* 0x00000009ff0d7290 */ /* 0x000fe40008ffe4ff */
[----:B------:R-:W-:-:S07]  /*03e0*/  UIADD3.X UR9, UPT, UPT, URZ, UR9, URZ, UP0, !UPT ;  /* 0x00000009ff097290 */ /* 0x000fce00087fe4ff */
[----:B------:R3:W-:Y:S02]  /*03f0*/  UTMACCTL.PF [UR12] ;  /* 0x000000000c0079b9 */ /* 0x0007e40008040000 */
[----:B------:R3:W-:Y:S02]  /*0400*/  UTMACCTL.PF [UR8] ;  /* 0x00000000080079b9 */ /* 0x0007e40008040000 */
[----:B---3--:R-:W-:Y:S01]  /*0410*/  NOP ;  /* 0x0000000000007918 */ /* 0x008fe20000000000 */
.L_x_7:
[----:B------:R-:W-:Y:S05]  /*0420*/  BSYNC.RECONVERGENT B0 ;  /* 0x0000000000007941 */ /* 0x000fea0003800200 */
.L_x_6:
[----:B------:R-:W3:Y:S01]  /*0430*/  LDCU.64 UR8, c[0x0][0xa88] ;  /* 0x00015100ff0877ac */ /* 0x000ee20008000a00 */
[----:B------:R-:W-:Y:S02]  /*0440*/  UISETP.EQ.U32.AND UP1, UPT, UR6, URZ, UPT ;  /* 0x000000ff0600728c */ /* 0x000fe4000bf22070 */
[----:B------:R-:W-:Y:S02]  /*0450*/  UPLOP3.LUT UP5, UPT, UPT, UPT, UPT, 0x80, 0x8 ;  /* 0x000000000008789c */ /* 0x000fe40003faf070 */
[----:B---3--:R-:W-:-:S04]  /*0460*/  UISETP.NE.U32.AND UP0, UPT, UR8, URZ, UPT ;  /* 0x000000ff0800728c */ /* 0x008fc8000bf05070 */
[----:B------:R-:W-:-:S04]  /*0470*/  UISETP.NE.AND.EX UP0, UPT, UR9, URZ, UPT, UP0 ;  /* 0x000000ff0900728c */ /* 0x000fc8000bf05300 */
[----:B------:R-:W-:-:S04]  /*0480*/  UISETP.EQ.OR.EX UP2, UPT, UR7, URZ, !UP0, UP1 ;  /* 0x000000ff0700728c */ /* 0x000fc8000c742710 */
[----:B------:R-:W-:-:S05]  /*0490*/  UP2UR UR50, UPR, URZ, 0x4 ;  /* 0x00000004ff327883 */ /* 0x000fca0008000000 */
[----:B------:R-:W-:Y:S07]  /*04a0*/  BRA.U !UP2, `(.L_x_8) ;  /* 0x000000010a207547 */ /* 0x000fee000b800000 */
[----:B------:R-:W-:Y:S01]  /*04b0*/  UISETP.NE.U32.AND UP2, UPT, UR6, URZ, UPT ;  /* 0x000000ff0600728c */ /* 0x000fe2000bf45070 */
[----:B-----5:R-:W-:Y:S01]  /*04c0*/  FSETP.NEU.AND P0, PT, R35, RZ, PT ;  /* 0x000000ff2300720b */ /* 0x020fe20003f0d000 */
[----:B------:R-:W-:Y:S02]  /*04d0*/  USEL UR6, URZ, 0xffffffff, UP0 ;  /* 0xffffffffff067887 */ /* 0x000fe40008000000 */
[----:B------:R-:W-:-:S10]  /*04e0*/  UISETP.NE.AND.EX UP2, UPT, UR7, URZ, UPT, UP2 ;  /* 0x000000ff0700728c */ /* 0x000fd4000bf45320 */
[----:B------:R-:W-:Y:S01]  /*04f0*/  VOTEU.ANY UP1, P0 ;  /* 0x0000000000ff7886 */ /* 0x000fe20000020100 */
[----:B------:R-:W-:-:S04]  /*0500*/  @!UP2 USEL UR6, URZ, 0xffffffff, UP1 ;  /* 0xffffffffff06a887 */ /* 0x000fc80008800000 */
[----:B------:R-:W-:-:S04]  /*0510*/  ULOP3.LUT UR6, UR6, 0x1, URZ, 0xc0, !UPT ;  /* 0x0000000106067892 */ /* 0x000fc8000f8ec0ff */
[----:B------:R-:W-:-:S11]  /*0520*/  UISETP.NE.U32.AND UP5, UPT, UR6, 0x1, UPT ;  /* 0x000000010600788c */ /* 0x000fd6000bfa5070 */
.L_x_8:
[----:B------:R-:W3:Y:S02]  /*0530*/  SHFL.IDX PT, R0, R64, RZ, 0x1f ;  /* 0x00001fff40007589 */ /* 0x000ee400000e0000 */
[----:B---3--:R-:W-:-:S13]  /*0540*/  ISETP.NE.AND P0, PT, R0, RZ, PT ;  /* 0x000000ff0000720c */ /* 0x008fda0003f05270 */
[----:B------:R-:W-:Y:S05]  /*0550*/  @P0 BRA `(.L_x_9) ;  /* 0x0000000000800947 */ /* 0x000fea0003800000 */
[----:B------:R-:W-:Y:S01]  /*0560*/  ELECT P0, URZ, PT ;  /* 0x0000000000ff782f */ /* 0x000fe20003800000 */
[----:B------:R-:W-:-:S12]  /*0570*/  BSSY.RECONVERGENT B0, `(.L_x_9) ;  /* 0x000001e000007945 */ /* 0x000fd80003800200 */
[----:B------:R-:W-:Y:S05]  /*0580*/  @!P0 BRA `(.L_x_10) ;  /* 0x0000000000708947 */ /* 0x000fea0003800000 */
[----:B------:R-:W-:Y:S01]  /*0590*/  UMOV UR7, 0x400 ;  /* 0x0000040000077882 */ /* 0x000fe20000000000 */
[----:B------:R-:W-:Y:S01]  /*05a0*/  UMOV UR6, 0x1 ;  /* 0x0000000100067882 */ /* 0x000fe20000000000 */
[----:B------:R-:W-:Y:S02]  /*05b0*/  ULEA UR7, UR37, UR7, 0x18 ;  /* 0x0000000725077291 */ /* 0x000fe4000f8ec0ff */
[----:B------:R-:W-:-:S04]  /*05c0*/  UIADD3 UR8, UPT, UPT, -UR6, 0x100000, URZ ;  /* 0x0010000006087890 */ /* 0x000fc8000fffe1ff */
[----:B------:R-:W-:Y:S02]  /*05d0*/  USHF.L.U32 UR9, UR8, 0xb, URZ ;  /* 0x0000000b08097899 */ /* 0x000fe400080006ff */
[----:B------:R-:W-:Y:S01]  /*05e0*/  USHF.L.U32 UR8, UR8, 0x1, URZ ;  /* 0x0000000108087899 */ /* 0x000fe200080006ff */
[----:B------:R-:W3:Y:S11]  /*05f0*/  FENCE.VIEW.ASYNC.S ;  /* 0x00000000000073c6 */ /* 0x000ef60000000000 */
[----:B---3--:R3:W4:Y:S01]  /*0600*/  SYNCS.EXCH.64 URZ, [UR7], UR8 ;  /* 0x0000000807ff75b2 */ /* 0x0087220008000100 */
[----:B------:R3:W1:Y:S01]  /*0610*/  SYNCS.EXCH.64 URZ, [UR7+0x50], UR8 ;  /* 0x0000500807ff75b2 */ /* 0x0006620008000100 */
        /* <DEDUP_REMOVED lines=17> */
[----:B------:R3:W1:Y:S02]  /*0730*/  SYNCS.EXCH.64 URZ, [UR7+0x98], UR8 ;  /* 0x0000980807ff75b2 */ /* 0x0006640008000100 */
[----:B---3--:R-:W-:Y:S01]  /*0740*/  NOP ;  /* 0x0000000000007918 */ /* 0x008fe20000000000 */
.L_x_10:
[----:B------:R-:W-:Y:S05]  /*0750*/  BSYNC.RECONVERGENT B0 ;  /* 0x0000000000007941 */ /* 0x000fea0003800200 */
.L_x_9:
[----:B------:R-:W3:Y:S01]  /*0760*/  SHFL.IDX PT, R0, R64, RZ, 0x1f ;  /* 0x00001fff40007589 */ /* 0x000ee200000e0000 */
[----:B------:R-:W-:Y:S01]  /*0770*/  NOP ;  /* 0x0000000000007918 */ /* 0x000fe20000000000 */
[----:B---3--:R-:W-:-:S13]  /*0780*/  ISETP.NE.AND P0, PT, R0, 0x1, PT ;  /* 0x000000010000780c */ /* 0x008fda0003f05270 */
[----:B------:R-:W-:Y:S05]  /*0790*/  @P0 BRA `(.L_x_11) ;  /* 0x0000000000540947 */ /* 0x000fea0003800000 */
[----:B------:R-:W-:Y:S01]  /*07a0*/  UMOV UR8, 0x400 ;  /* 0x0000040000087882 */ /* 0x000fe20000000000 */
[----:B------:R-:W-:Y:S01]  /*07b0*/  UMOV UR7, 0x20 ;  /* 0x0000002000077882 */ /* 0x000fe20000000000 */
[----:B------:R-:W-:Y:S01]  /*07c0*/  UMOV UR6, 0x80 ;  /* 0x0000008000067882 */ /* 0x000fe20000000000 */
[----:B------:R-:W-:Y:S02]  /*07d0*/  ULEA UR8, UR37, UR8, 0x18 ;  /* 0x0000000825087291 */ /* 0x000fe4000f8ec0ff */
[----:B------:R-:W-:-:S04]  /*07e0*/  UIADD3 UR12, UPT, UPT, -UR7, 0x100000, URZ ;  /* 0x00100000070c7890 */ /* 0x000fc8000fffe1ff */
[----:B------:R-:W-:Y:S02]  /*07f0*/  USHF.L.U32 UR13, UR12, 0xb, URZ ;  /* 0x0000000b0c0d7899 */ /* 0x000fe400080006ff */
[----:B------:R-:W-:Y:S02]  /*0800*/  USHF.L.U32 UR12, UR12, 0x1, URZ ;  /* 0x000000010c0c7899 */ /* 0x000fe400080006ff */
[----:B------:R-:W-:-:S04]  /*0810*/  UIADD3 UR6, UPT, UPT, -UR6, 0x100000, URZ ;  /* 0x0010000006067890 */ /* 0x000fc8000fffe1ff */
[----:B------:R-:W-:Y:S02]  /*0820*/  USHF.L.U32 UR7, UR6, 0xb, URZ ;  /* 0x0000000b06077899 */ /* 0x000fe400080006ff */
[----:B------:R-:W-:Y:S01]  /*0830*/  USHF.L.U32 UR6, UR6, 0x1, URZ ;  /* 0x0000000106067899 */ /* 0x000fe200080006ff */
[----:B------:R-:W-:Y:S01]  /*0840*/  ELECT P0, URZ, PT ;  /* 0x0000000000ff782f */ /* 0x000fe20003800000 */
[----:B------:R-:W3:Y:S02]  /*0850*/  FENCE.VIEW.ASYNC.S ;  /* 0x00000000000073c6 */ /* 0x000ee40000000000 */
[----:B---3--:R3:W1:Y:S08]  /*0860*/  SYNCS.EXCH.64 URZ, [UR8+0xa0], UR12 ;  /* 0x0000a00c08ff75b2 */ /* 0x0086700008000100 */
[----:B------:R3:W1:Y:S01]  /*0870*/  SYNCS.EXCH.64 URZ, [UR8+0xc0], UR6 ;  /* 0x0000c00608ff75b2 */ /* 0x0006620008000100 */
[----:B------:R3:W1:Y:S01]  /*0880*/  SYNCS.EXCH.64 URZ, [UR8+0xa8], UR12 ;  /* 0x0000a80c08ff75b2 */ /* 0x0006620008000100 */
[----:B------:R3:W1:Y:S01]  /*0890*/  SYNCS.EXCH.64 URZ, [UR8+0xc8], UR6 ;  /* 0x0000c80608ff75b2 */ /* 0x0006620008000100 */
[----:B------:R3:W1:Y:S01]  /*08a0*/  SYNCS.EXCH.64 URZ, [UR8+0xb0], UR12 ;  /* 0x0000b00c08ff75b2 */ /* 0x0006620008000100 */
[----:B------:R3:W1:Y:S01]  /*08b0*/  SYNCS.EXCH.64 URZ, [UR8+0xd0], UR6 ;  /* 0x0000d00608ff75b2 */ /* 0x0006620008000100 */
[----:B------:R3:W1:Y:S01]  /*08c0*/  SYNCS.EXCH.64 URZ, [UR8+0xb8], UR12 ;  /* 0x0000b80c08ff75b2 */ /* 0x0006620008000100 */
[----:B------:R3:W1:Y:S01]  /*08d0*/  SYNCS.EXCH.64 URZ, [UR8+0xd8], UR6 ;  /* 0x0000d80608ff75b2 */ /* 0x0006620008000100 */
[----:B------:R-:W-:Y:S01]  /*08e0*/  NOP ;  /* 0x0000000000007918 */ /* 0x000fe20000000000 */
.L_x_11:
[----:B------:R-:W2:Y:S01]  /*08f0*/  SHFL.IDX PT, R0, R64, RZ, 0x1f ;  /* 0x00001fff40007589 */ /* 0x000ea200000e0000 */
[----:B------:R-:W-:Y:S01]  /*0900*/  NOP ;  /* 0x0000000000007918 */ /* 0x000fe20000000000 */
[----:B--2---:R-:W-:-:S13]  /*0910*/  ISETP.NE.AND P0, PT, R0, 0x3, PT ;  /* 0x000000030000780c */ /* 0x004fda0003f05270 */
[----:B------:R-:W-:Y:S05]  /*0920*/  @P0 BRA `(.L_x_12) ;  /* 0x00000000002c0947 */ /* 0x000fea0003800000 */
[----:B---3--:R-:W-:Y:S01]  /*0930*/  UMOV UR7, 0x400 ;  /* 0x0000040000077882 */ /* 0x008fe20000000000 */
[----:B------:R-:W-:Y:S01]  /*0940*/  UMOV UR6, 0x20 ;  /* 0x0000002000067882 */ /* 0x000fe20000000000 */
[----:B------:R-:W-:Y:S02]  /*0950*/  ULEA UR7, UR37, UR7, 0x18 ;  /* 0x0000000725077291 */ /* 0x000fe4000f8ec0ff */
[----:B------:R-:W-:-:S04]  /*0960*/  UIADD3 UR8, UPT, UPT, -UR6, 0x100000, URZ ;  /* 0x0010000006087890 */ /* 0x000fc8000fffe1ff */
[----:B------:R-:W-:Y:S02]  /*0970*/  USHF.L.U32 UR9, UR8, 0xb, URZ ;  /* 0x0000000b08097899 */ /* 0x000fe400080006ff */
[----:B------:R-:W-:Y:S01]  /*0980*/  USHF.L.U32 UR8, UR8, 0x1, URZ ;  /* 0x0000000108087899 */ /* 0x000fe200080006ff */
[----:B------:R-:W-:Y:S01]  /*0990*/  ELECT P0, URZ, PT ;  /* 0x0000000000ff782f */ /* 0x000fe20003800000 */
[----:B------:R-:W2:Y:S10]  /*09a0*/  FENCE.VIEW.ASYNC.S ;  /* 0x00000000000073c6 */ /* 0x000eb40000000000 */
[----:B--2---:R2:W3:Y:S01]  /*09b0*/  SYNCS.EXCH.64 URZ, [UR7+0xe0], UR8 ;  /* 0x0000e00807ff75b2 */ /* 0x0044e20008000100 */
[----:B------:R2:W1:Y:S01]  /*09c0*/  SYNCS.EXCH.64 URZ, [UR7+0xe8], UR8 ;  /* 0x0000e80807ff75b2 */ /* 0x0004620008000100 */
[----:B------:R-:W-:Y:S01]  /*09d0*/  NOP ;  /* 0x0000000000007918 */ /* 0x000fe20000000000 */
.L_x_12:
[----:B------:R-:W4:Y:S01]  /*09e0*/  SHFL.IDX PT, R0, R64, RZ, 0x1f ;  /* 0x00001fff40007589 */ /* 0x000f2200000e0000 */
[----:B------:R-:W-:Y:S01]  /*09f0*/  NOP ;  /* 0x0000000000007918 */ /* 0x000fe20000000000 */
[----:B----4-:R-:W-:-:S13]  /*0a00*/  ISETP.NE.AND P0, PT, R0, 0x4, PT ;  /* 0x000000040000780c */ /* 0x010fda0003f05270 */
[----:B------:R-:W-:Y:S05]  /*0a10*/  @P0 BRA `(.L_x_13) ;  /* 0x0000000000480947 */ /* 0x000fea0003800000 */
[----:B--23--:R-:W-:Y:S01]  /*0a20*/  UMOV UR8, 0x1e0 ;  /* 0x000001e000087882 */ /* 0x00cfe20000000000 */
[----:B------:R-:W-:Y:S01]  /*0a30*/  UMOV UR7, 0x400 ;  /* 0x0000040000077882 */ /* 0x000fe20000000000 */
[----:B------:R-:W-:Y:S01]  /*0a40*/  USEL UR8, UR8, 0x1a0, UP5 ;  /* 0x000001a008087887 */ /* 0x000fe2000a800000 */
        /* <DEDUP_REMOVED lines=9> */
[----:B------:R-:W2:Y:S02]  /*0ae0*/  FENCE.VIEW.ASYNC.S ;  /* 0x00000000000073c6 */ /* 0x000ea40000000000 */
[----:B--2---:R4:W2:Y:S08]  /*0af0*/  SYNCS.EXCH.64 URZ, [UR7+0xf0], UR12 ;  /* 0x0000f00c07ff75b2 */ /* 0x0048b00008000100 */
[----:B------:R4:W3:Y:S01]  /*0b00*/  SYNCS.EXCH.64 URZ, [UR7+0x100], UR8 ;  /* 0x0001000807ff75b2 */ /* 0x0008e20008000100 */
[----:B------:R4:W1:Y:S01]  /*0b10*/  SYNCS.EXCH.64 URZ, [UR7+0xf8], UR12 ;  /* 0x0000f80c07ff75b2 */ /* 0x0008620008000100 */
[----:B------:R4:W1:Y:S02]  /*0b20*/  SYNCS.EXCH.64 URZ, [UR7+0x108], UR8 ;  /* 0x0001080807ff75b2 */ /* 0x0008640008000100 */
[----:B----4-:R-:W-:Y:S01]  /*0b30*/  NOP ;  /* 0x0000000000007918 */ /* 0x010fe20000000000 */
.L_x_13:
[----:B------:R-:W4:Y:S01]  /*0b40*/  SHFL.IDX PT, R0, R64, RZ, 0x1f ;  /* 0x00001fff40007589 */ /* 0x000f2200000e0000 */
[----:B------:R-:W-:Y:S01]  /*0b50*/  NOP ;  /* 0x0000000000007918 */ /* 0x000fe20000000000 */
[----:B----4-:R-:W-:-:S13]  /*0b60*/  ISETP.NE.AND P0, PT, R0, 0x5, PT ;  /* 0x000000050000780c */ /* 0x010fda0003f05270 */
[----:B------:R-:W-:Y:S05]  /*0b70*/  @P0 BRA `(.L_x_14) ;  /* 0x0000000000440947 */ /* 0x000fea0003800000 */
[----:B--23--:R-:W-:Y:S01]  /*0b80*/  UMOV UR8, 0x400 ;  /* 0x0000040000087882 */ /* 0x00cfe20000000000 */
        /* <DEDUP_REMOVED lines=16> */
.L_x_14:
[----:B------:R-:W4:Y:S01]  /*0c90*/  SHFL.IDX PT, R0, R64, RZ, 0x1f ;  /* 0x00001fff40007589 */ /* 0x000f2200000e0000 */
[----:B------:R-:W-:Y:S01]  /*0ca0*/  ISETP.NE.OR P1, PT, RZ, UR10, !P4 ;  /* 0x0000000aff007c0c */ /* 0x000fe2000e725670 */
[----:B------:R-:W-:Y:S01]  /*0cb0*/  NOP ;  /* 0x0000000000007918 */ /* 0x000fe20000000000 */
[----:B----4-:R-:W-:-:S13]  /*0cc0*/  ISETP.NE.AND P0, PT, R0, 0x3, PT ;  /* 0x000000030000780c */ /* 0x010fda0003f05270 */
[----:B------:R-:W-:Y:S05]  /*0cd0*/  @P0 BRA `(.L_x_15) ;  /* 0x0000000000340947 */ /* 0x000fea0003800000 */
[----:B--23--:R-:W-:Y:S01]  /*0ce0*/  UMOV UR7, 0x400 ;  /* 0x0000040000077882 */ /* 0x00cfe20000000000 */
[----:B------:R-:W-:Y:S01]  /*0cf0*/  UMOV UR6, 0x20 ;  /* 0x0000002000067882 */ /* 0x000fe20000000000 */
[----:B------:R-:W-:Y:S02]  /*0d00*/  ULEA UR7, UR37, UR7, 0x18 ;  /* 0x0000000725077291 */ /* 0x000fe4000f8ec0ff */
[----:B------:R-:W-:-:S04]  /*0d10*/  UIADD3 UR8, UPT, UPT, -UR6, 0x100000, URZ ;  /* 0x0010000006087890 */ /* 0x000fc8000fffe1ff */
[----:B------:R-:W-:Y:S02]  /*0d20*/  USHF.L.U32 UR9, UR8, 0xb, URZ ;  /* 0x0000000b08097899 */ /* 0x000fe400080006ff */
[----:B------:R-:W-:Y:S01]  /*0d30*/  USHF.L.U32 UR8, UR8, 0x1, URZ ;  /* 0x0000000108087899 */ /* 0x000fe200080006ff */
[----:B------:R-:W-:Y:S01]  /*0d40*/  ELECT P0, URZ, PT ;  /* 0x0000000000ff782f */ /* 0x000fe20003800000 */
[----:B------:R-:W2:Y:S10]  /*0d50*/  FENCE.VIEW.ASYNC.S ;  /* 0x00000000000073c6 */ /* 0x000eb40000000000 */
[----:B--2---:R4:W2:Y:S01]  /*0d60*/  SYNCS.EXCH.64 URZ, [UR7+0x130], UR8 ;  /* 0x0001300807ff75b2 */ /* 0x0048a20008000100 */
[----:B------:R4:W3:Y:S01]  /*0d70*/  SYNCS.EXCH.64 URZ, [UR7+0x140], UR8 ;  /* 0x0001400807ff75b2 */ /* 0x0008e20008000100 */
[----:B------:R4:W1:Y:S01]  /*0d80*/  SYNCS.EXCH.64 URZ, [UR7+0x138], UR8 ;  /* 0x0001380807ff75b2 */ /* 0x0008620008000100 */
[----:B------:R4:W1:Y:S02]  /*0d90*/  SYNCS.EXCH.64 URZ, [UR7+0x148], UR8 ;  /* 0x0001480807ff75b2 */ /* 0x0008640008000100 */
[----:B----4-:R-:W-:Y:S01]  /*0da0*/  NOP ;  /* 0x0000000000007918 */ /* 0x010fe20000000000 */
.L_x_15:
[----:B------:R-:W-:Y:S01]  /*0db0*/  VOTEU.ALL UP1, P1 ;  /* 0x0000000000ff7886 */ /* 0x000fe20000820000 */
[----:B--23--:R-:W2:Y:S01]  /*0dc0*/  LDCU UR7, c[0x0][0x36c] ;  /* 0x00006d80ff0777ac */ /* 0x00cea20008000800 */
[----:B------:R-:W-:Y:S01]  /*0dd0*/  NOP ;  /* 0x0000000000007918 */ /* 0x000fe20000000000 */
[----:B-1----:R-:W-:Y:S01]  /*0de0*/  LOP3.LUT R3, R70, 0x1f, RZ, 0xc0, !PT ;  /* 0x0000001f46037812 */ /* 0x002fe200078ec0ff */
[----:B------:R-:W-:Y:S01]  /*0df0*/  UMOV UR8, 0x20 ;  /* 0x0000002000087882 */ /* 0x000fe20000000000 */
[----:B------:R-:W-:Y:S01]  /*0e00*/  @!UP1 UMOV UR6, 0x400 ;  /* 0x0000040000069882 */ /* 0x000fe20000000000 */
[----:B------:R-:W-:-:S04]  /*0e10*/  @!UP1 UIADD3 UR8, UPT, UPT, -UR8, 0x100000, URZ ;  /* 0x0010000008089890 */ /* 0x000fc8000fffe1ff */
[----:B------:R-:W-:Y:S02]  /*0e20*/  @!UP1 USHF.L.U32 UR9, UR8, 0xb, URZ ;  /* 0x0000000b08099899 */ /* 0x000fe400080006ff */
[----:B------:R-:W-:Y:S02]  /*0e30*/  @!UP1 USHF.L.U32 UR8, UR8, 0x1, URZ ;  /* 0x0000000108089899 */ /* 0x000fe400080006ff */
[----:B------:R-:W-:Y:S01]  /*0e40*/  @!UP1 ULEA UR6, UR37, UR6, 0x18 ;  /* 0x0000000625069291 */ /* 0x000fe2000f8ec0ff */
[----:B------:R-:W-:Y:S01]  /*0e50*/  VOTEU.ALL UP1, P1 ;  /* 0x0000000000ff7886 */ /* 0x000fe20000820000 */
[----:B------:R-:W-:Y:S01]  /*0e60*/  UISETP.NE.AND UP4, UPT, UR10, URZ, UPT ;  /* 0x000000ff0a00728c */ /* 0x000fe2000bf85270 */
[----:B------:R-:W1:Y:S09]  /*0e70*/  FENCE.VIEW.ASYNC.S ;  /* 0x00000000000073c6 */ /* 0x000e720000000000 */
[----:B-1----:R1:W3:Y:S01]  /*0e80*/  @!UP1 SYNCS.EXCH.64 URZ, [UR6+0x150], UR8 ;  /* 0x0001500806ff95b2 */ /* 0x0022e20008000100 */
[----:B--2---:R-:W-:-:S09]  /*0e90*/  UISETP.EQ.U32.AND UP1, UPT, UR7, 0x1, UPT ;  /* 0x000000010700788c */ /* 0x004fd2000bf22070 */
[----:B------:R-:W-:Y:S05]  /*0ea0*/  BRA.U !UP1, `(.L_x_16) ;  /* 0x0000000109087547 */ /* 0x000fea000b800000 */
[----:B---3--:R-:W-:Y:S01]  /*0eb0*/  UCGABAR_ARV ;  /* 0x00000000000079c7 */ /* 0x008fe20008000000 */
[----:B------:R-:W-:Y:S05]  /*0ec0*/  BRA `(.L_x_17) ;  /* 0x0000000000047947 */ /* 0x000fea0003800000 */
.L_x_16:
[----:B---3--:R-:W-:Y:S01]  /*0ed0*/  NOP ;  /* 0x0000000000007918 */ /* 0x008fe20000000000 */
.L_x_17:
[----:B------:R-:W2:Y:S01]  /*0ee0*/  S2R R20, SR_CTAID.Y ;  /* 0x0000000000147919 */ /* 0x000ea20000002600 */
[----:B------:R-:W-:-:S05]  /*0ef0*/  CS2R.32 R58, SR_CgaSize ;  /* 0x00000000003a7805 */ /* 0x000fca0000008a00 */
[----:B------:R-:W-:-:S05]  /*0f00*/  IMAD R58, R58, -0xa0, RZ ;  /* 0xffffff603a3a7824 */ /* 0x000fca00078e02ff */
[----:B-1----:R-:W-:-:S14]  /*0f10*/  R2UR UR6, R58 ;  /* 0x000000003a0672ca */ /* 0x002fdc00000e0000 */
[----:B------:R-:W1:Y:S01]  /*0f20*/  LDCU UR6, c[0x0][UR6+0x2b4] ;  /* 0x00005680060677ac */ /* 0x000e620008000800 */
[----:B------:R-:W-:-:S05]  /*0f30*/  CS2R.32 R0, SR_CgaSize ;  /* 0x0000000000007805 */ /* 0x000fca0000008a00 */
[----:B------:R-:W-:-:S06]  /*0f40*/  IMAD R0, R0, -0xa0, RZ ;  /* 0xffffff6000007824 */ /* 0x000fcc00078e02ff */
[----:B------:R-:W3:Y:S01]  /*0f50*/  LDC R0, c[0x0][R0+0x2a4] ;  /* 0x0000a90000007b82 */ /* 0x000ee20000000800 */
[----:B------:R-:W-:Y:S01]  /*0f60*/  PRMT R10, RZ, 0x7610, R10 ;  /* 0x00007610ff0a7816 */ /* 0x000fe2000000000a */
[----:B------:R-:W4:Y:S01]  /*0f70*/  S2R R21, SR_CTAID.X ;  /* 0x0000000000157919 */ /* 0x000f220000002500 */
[----:B------:R-:W-:-:S05]  /*0f80*/  CS2R.32 R58, SR_CgaSize ;  /* 0x00000000003a7805 */ /* 0x000fca0000008a00 */
[----:B------:R-:W-:-:S05]  /*0f90*/  IMAD R58, R58, -0xa0, RZ ;  /* 0xffffff603a3a7824 */ /* 0x000fca00078e02ff */
[----:B------:R-:W-:-:S14]  /*0fa0*/  R2UR UR7, R58 ;  /* 0x000000003a0772ca */ /* 0x000fdc00000e0000 */
[----:B------:R-:W3:Y:S01]  /*0fb0*/  LDCU UR7, c[0x0][UR7+0x2b0] ;  /* 0x00005600070777ac */ /* 0x000ee20008000800 */
[----:B------:R-:W-:Y:S01]  /*0fc0*/  UISETP.NE.AND UP2, UPT, UR10, 0x2, UPT ;  /* 0x000000020a00788c */ /* 0x000fe2000bf45270 */
[----:B------:R-:W1:Y:S01]  /*0fd0*/  LDC R13, c[0x0][0xd24] ;  /* 0x00034900ff0d7b82 */ /* 0x000e620000000800 */
[----:B------:R-:W-:-:S05]  /*0fe0*/  CS2R.32 R4, SR_CgaSize ;  /* 0x0000000000047805 */ /* 0x000fca0000008a00 */
[----:B------:R-:W-:-:S06]  /*0ff0*/  IMAD R4, R4, -0xa0, RZ ;  /* 0xffffff6004047824 */ /* 0x000fcc00078e02ff */
[----:B------:R-:W3:Y:S08]  /*1000*/  LDC R4, c[0x0][R4+0x2a0] ;  /* 0x0000a80004047b82 */ /* 0x000ef00000000800 */
[----:B------:R-:W3:Y:S01]  /*1010*/  LDC R2, c[0x0][0xd24] ;  /* 0x00034900ff027b82 */ /* 0x000ee20000000800 */
[----:B--2---:R-:W-:-:S07]  /*1020*/  I2FP.F32.U32 R5, R20 ;  /* 0x0000001400057245 */ /* 0x004fce0000201000 */
[----:B------:R-:W2:Y:S01]  /*1030*/  S2UR UR36, SR_CTAID.Z ;  /* 0x00000000002479c3 */ /* 0x000ea20000002700 */
[----:B-1----:R-:W-:Y:S02]  /*1040*/  ISETP.GE.AND P0, PT, R13, 0x1, PT ;  /* 0x000000010d00780c */ /* 0x002fe40003f06270 */
[----:B----4-:R-:W-:Y:S01]  /*1050*/  I2FP.F32.U32 R6, R21 ;  /* 0x0000001500067245 */ /* 0x010fe20000201000 */
[----:B------:R-:W-:Y:S01]  /*1060*/  FMUL R5, R5, UR6 ;  /* 0x0000000605057c20 */ /* 0x000fe20008400000 */
[----:B------:R-:W1:Y:S01]  /*1070*/  LDCU UR6, c[0x0][0xd30] ;  /* 0x0001a600ff0677ac */ /* 0x000e620008000800 */
[----:B------:R-:W-:Y:S02]  /*1080*/  LOP3.LUT R11, R21, 0x1, RZ, 0xc0, !PT ;  /* 0x00000001150b7812 */ /* 0x000fe400078ec0ff */
[----:B---3--:R-:W-:Y:S01]  /*1090*/  FMUL R6, R6, UR7 ;  /* 0x0000000706067c20 */ /* 0x008fe20008400000 */
[----:B------:R-:W3:Y:S08]  /*10a0*/  F2I.U32.TRUNC.NTZ R51, R5 ;  /* 0x0000000500337305 */ /* 0x000ef0000020f000 */
[----:B------:R-:W4:Y:S01]  /*10b0*/  F2I.U32.TRUNC.NTZ R58, R6 ;  /* 0x00000006003a7305 */ /* 0x000f22000020f000 */
[----:B-1----:R-:W-:Y:S01]  /*10c0*/  UISETP.NE.AND UP3, UPT, UR6, 0x1, UPT ;  /* 0x000000010600788c */ /* 0x002fe2000bf65270 */
[----:B---3--:R-:W-:-:S04]  /*10d0*/  IMAD.MOV R51, RZ, RZ, -R51 ;  /* 0x000000ffff337224 */ /* 0x008fc800078e0a33 */
[----:B------:R-:W-:Y:S01]  /*10e0*/  IMAD R51, R0, R51, R20 ;  /* 0x0000003300337224 */ /* 0x000fe200078e0214 */
[----:B------:R-:W-:Y:S01]  /*10f0*/  PRMT R0, RZ, 0x7610, R0 ;  /* 0x00007610ff007816 */ /* 0x000fe20000000000 */
[----:B----4-:R-:W-:-:S04]  /*1100*/  IMAD.MOV R58, RZ, RZ, -R58 ;  /* 0x000000ffff3a7224 */ /* 0x010fc800078e0a3a */
[----:B------:R-:W-:Y:S01]  /*1110*/  IMAD R58, R4, R58, R21 ;  /* 0x0000003a043a7224 */ /* 0x000fe200078e0215 */
[----:B--2---:R-:W-:Y:S06]  /*1120*/  BRA.U UP4, `(.L_x_18) ;  /* 0x0000000104247547 */ /* 0x004fec000b800000 */
[----:B------:R-:W-:Y:S01]  /*1130*/  ISETP.NE.AND P1, PT, R51, RZ, PT ;  /* 0x000000ff3300720c */ /* 0x000fe20003f25270 */
[----:B------:R-:W-:Y:S01]  /*1140*/  IMAD.MOV.U32 R0, RZ, RZ, 0x3 ;  /* 0x00000003ff007424 */ /* 0x000fe200078e00ff */
[C---:B------:R-:W-:Y:S02]  /*1150*/  LOP3.LUT R5, R58.reuse, 0xfffffffe, RZ, 0xc0, !PT ;  /* 0xfffffffe3a057812 */ /* 0x040fe400078ec0ff */
[----:B------:R-:W-:Y:S02]  /*1160*/  ISETP.LT.U32.OR P1, PT, R58, 0x2, !P1 ;  /* 0x000000023a00780c */ /* 0x000fe40004f21470 */
[----:B------:R-:W-:Y:S02]  /*1170*/  SHF.L.U32 R0, R0, R5, RZ ;  /* 0x0000000500007219 */ /* 0x000fe400000006ff */
[----:B------:R-:W-:Y:S02]  /*1180*/  SEL R7, RZ, 0x1, !P1 ;  /* 0x00000001ff077807 */ /* 0x000fe40004800000 */
[----:B------:R-:W-:-:S05]  /*1190*/  SEL R4, RZ, 0x2, !P1 ;  /* 0x00000002ff047807 */ /* 0x000fca0004800000 */
[----:B------:R-:W-:-:S05]  /*11a0*/  IMAD.IADD R4, R7, 0x1, R4 ;  /* 0x0000000107047824 */ /* 0x000fca00078e0204 */
[----:B------:R-:W-:Y:S02]  /*11b0*/  PRMT R10, R4, 0x7610, R10 ;  /* 0x00007610040a7816 */ /* 0x000fe4000000000a */
.L_x_18:
[----:B------:R-:W-:Y:S05]  /*11c0*/  @!P0 BRA `(.L_x_19) ;  /* 0x0000000000b88947 */ /* 0x000fea0003800000 */
[----:B------:R-:W1:Y:S01]  /*11d0*/  LDC.64 R6, c[0x0][0xd18] ;  /* 0x00034600ff067b82 */ /* 0x000e620000000a00 */
[----:B------:R-:W-:-:S07]  /*11e0*/  ISETP.NE.AND P0, PT, R13, 0x1, PT ;  /* 0x000000010d00780c */ /* 0x000fce0003f05270 */
[----:B------:R-:W2:Y:S08]  /*11f0*/  LDC R14, c[0x0][0xd0c] ;  /* 0x00034300ff0e7b82 */ /* 0x000eb00000000800 */
[----:B------:R-:W3:Y:S08]  /*1200*/  LDC R15, c[0x0][0x370] ;  /* 0x0000dc00ff0f7b82 */ /* 0x000ef00000000800 */
[----:B------:R-:W4:Y:S01]  /*1210*/  LDC R16, c[0x0][0x374] ;  /* 0x0000dd00ff107b82 */ /* 0x000f220000000800 */
[----:B-1----:R-:W-:-:S07]  /*1220*/  ISETP.NE.AND P1, PT, R6, 0x1, PT ;  /* 0x000000010600780c */ /* 0x002fce0003f25270 */
[----:B------:R-:W3:Y:S01]  /*1230*/  LDC.64 R8, c[0x0][0xd10] ;  /* 0x00034400ff087b82 */ /* 0x000ee20000000a00 */
[----:B--2---:R-:W-:-:S07]  /*1240*/  ISETP.NE.AND P2, PT, R14, 0x1, PT ;  /* 0x000000010e00780c */ /* 0x004fce0003f45270 */
[----:B------:R-:W1:Y:S08]  /*1250*/  LDC R12, c[0x0][0xd20] ;  /* 0x00034800ff0c7b82 */ /* 0x000e700000000800 */
[----:B------:R-:W2:Y:S01]  /*1260*/  LDC.64 R4, c[0x0][0xd28] ;  /* 0x00034a00ff047b82 */ /* 0x000ea20000000a00 */
[----:B----4-:R-:W-:-:S04]  /*1270*/  IMAD.HI.U32 R17, R16, R7, RZ ;  /* 0x0000000710117227 */ /* 0x010fc800078e00ff */
[----:B------:R-:W-:-:S04]  /*1280*/  IMAD.HI.U32 R7, R20, R7, RZ ;  /* 0x0000000714077227 */ /* 0x000fc800078e00ff */
[----:B---3--:R-:W-:-:S04]  /*1290*/  IMAD.HI.U32 R18, R15, R8, RZ ;  /* 0x000000080f127227 */ /* 0x008fc800078e00ff */
[C---:B------:R-:W-:Y:S01]  /*12a0*/  IMAD.HI.U32 R22, R21.reuse, R8, RZ ;  /* 0x0000000815167227 */ /* 0x040fe200078e00ff */
[-C--:B------:R-:W-:Y:S02]  /*12b0*/  @P2 SHF.R.U32.HI R15, RZ, R9.reuse, R18 ;  /* 0x00000009ff0f2219 */ /* 0x080fe40000011612 */
[-C--:B-1----:R-:W-:Y:S02]  /*12c0*/  @P1 SHF.R.U32.HI R16, RZ, R12.reuse, R17 ;  /* 0x0000000cff101219 */ /* 0x082fe40000011611 */
[----:B------:R-:W-:Y:S02]  /*12d0*/  SHF.R.U32.HI R7, RZ, R12, R7 ;  /* 0x0000000cff077219 */ /* 0x000fe40000011607 */
[----:B------:R-:W-:Y:S02]  /*12e0*/  SHF.R.U32.HI R22, RZ, R9, R22 ;  /* 0x00000009ff167219 */ /* 0x000fe40000011616 */
[----:B------:R-:W-:Y:S01]  /*12f0*/  SEL R7, R20, R7, !P1 ;  /* 0x0000000714077207 */ /* 0x000fe20004800000 */
[----:B--2---:R-:W-:Y:S01]  /*1300*/  IMAD.HI.U32 R18, R16, R4, RZ ;  /* 0x0000000410127227 */ /* 0x004fe200078e00ff */
[----:B------:R-:W-:-:S02]  /*1310*/  SEL R9, R21, R22, !P2 ;  /* 0x0000001615097207 */ /* 0x000fc40005000000 */
[----:B------:R-:W-:Y:S01]  /*1320*/  IADD3 R17, PT, PT, -R7, RZ, RZ ;  /* 0x000000ff07117210 */ /* 0x000fe20007ffe1ff */
[----:B------:R-:W-:Y:S01]  /*1330*/  IMAD.HI.U32 R8, R15, R4, RZ ;  /* 0x000000040f087227 */ /* 0x000fe200078e00ff */
[----:B------:R-:W-:-:S03]  /*1340*/  @P0 SHF.R.U32.HI R16, RZ, R5, R18 ;  /* 0x00000005ff100219 */ /* 0x000fc60000011612 */
[----:B------:R-:W-:Y:S01]  /*1350*/  IMAD R17, R6, R17, R20 ;  /* 0x0000001106117224 */ /* 0x000fe200078e0214 */
[----:B------:R-:W-:Y:S01]  /*1360*/  @P0 SHF.R.U32.HI R15, RZ, R5, R8 ;  /* 0x00000005ff0f0219 */ /* 0x000fe20000011608 */
[----:B------:R-:W-:-:S04]  /*1370*/  IMAD R16, R16, R13, RZ ;  /* 0x0000000d10107224 */ /* 0x000fc800078e02ff */
[----:B------:R-:W-:Y:S01]  /*1380*/  IMAD R8, R15, R13, RZ ;  /* 0x0000000d0f087224 */ /* 0x000fe200078e02ff */
[----:B------:R-:W-:-:S04]  /*1390*/  ISETP.GE.AND P1, PT, R7, R16, PT ;  /* 0x000000100700720c */ /* 0x000fc80003f26270 */
[----:B------:R-:W-:Y:S01]  /*13a0*/  ISETP.GE.OR P1, PT, R9, R8, P1 ;  /* 0x000000080900720c */ /* 0x000fe20000f26670 */
[----:B------:R-:W-:-:S05]  /*13b0*/  IMAD.HI.U32 R8, R7, R4, RZ ;  /* 0x0000000407087227 */ /* 0x000fca00078e00ff */
[----:B------:R-:W-:-:S04]  /*13c0*/  SHF.R.U32.HI R8, RZ, R5, R8 ;  /* 0x00000005ff087219 */ /* 0x000fc80000011608 */
[----:B------:R-:W-:-:S03]  /*13d0*/  SEL R8, R7, R8, !P0 ;  /* 0x0000000807087207 */ /* 0x000fc60004000000 */
[----:B------:R-:W-:Y:S01]  /*13e0*/  @!P1 IMAD.HI.U32 R12, R9, R4, RZ ;  /* 0x00000004090c9227 */ /* 0x000fe200078e00ff */
[----:B------:R-:W-:-:S04]  /*13f0*/  IADD3 R4, PT, PT, -R8, RZ, RZ ;  /* 0x000000ff08047210 */ /* 0x000fc80007ffe1ff */
[----:B------:R-:W-:Y:S01]  /*1400*/  @!P1 SHF.R.U32.HI R12, RZ, R5, R12 ;  /* 0x00000005ff0c9219 */ /* 0x000fe2000001160c */
[----:B------:R-:W-:-:S03]  /*1410*/  IMAD R4, R13, R4, R7 ;  /* 0x000000040d047224 */ /* 0x000fc600078e0207 */
[----:B------:R-:W-:-:S05]  /*1420*/  @!P1 SEL R5, R9, R12, !P0 ;  /* 0x0000000c09059207 */ /* 0x000fca0004000000 */
[--C-:B------:R-:W-:Y:S02]  /*1430*/  @!P1 IMAD.IADD R8, R8, 0x1, -R5.reuse ;  /* 0x0000000108089824 */ /* 0x100fe400078e0a05 */
[----:B------:R-:W-:Y:S01]  /*1440*/  @!P1 IMAD R5, R4, R15, R5 ;  /* 0x0000000f04059224 */ /* 0x000fe200078e0205 */
[----:B------:R-:W-:Y:S01]  /*1450*/  IADD3 R4, PT, PT, -R9, RZ, RZ ;  /* 0x000000ff09047210 */ /* 0x000fe20007ffe1ff */
[----:B------:R-:W-:Y:S02]  /*1460*/  @!P1 IMAD R7, R8, R13, R9 ;  /* 0x0000000d08079224 */ /* 0x000fe400078e0209 */
[----:B------:R-:W-:Y:S02]  /*1470*/  @!P1 IMAD.MOV.U32 R9, RZ, RZ, R5 ;  /* 0x000000ffff099224 */ /* 0x000fe400078e0005 */
[----:B------:R-:W-:Y:S02]  /*1480*/  IMAD R4, R14, R4, R21 ;  /* 0x000000040e047224 */ /* 0x000fe400078e0215 */
[----:B------:R-:W-:-:S02]  /*1490*/  IMAD R20, R7, R6, R17 ;  /* 0x0000000607147224 */ /* 0x000fc400078e0211 */
[----:B------:R-:W-:Y:S02]  /*14a0*/  IMAD R21, R9, R14, R4 ;  /* 0x0000000e09157224 */ /* 0x000fe400078e0204 */
.L_x_19:
[----:B------:R-:W-:Y:S05]  /*14b0*/  BRA.U UP3, `(.L_x_20) ;  /* 0x0000000103407547 */ /* 0x000fea000b800000 */
[----:B------:R-:W1:Y:S08]  /*14c0*/  LDC.64 R6, c[0x0][0xd10] ;  /* 0x00034400ff067b82 */ /* 0x000e700000000a00 */
[----:B------:R-:W2:Y:S08]  /*14d0*/  LDC.64 R4, c[0x0][0xd18] ;  /* 0x00034600ff047b82 */ /* 0x000eb00000000a00 */
[----:B------:R-:W3:Y:S08]  /*14e0*/  LDC R8, c[0x0][0xd20] ;  /* 0x00034800ff087b82 */ /* 0x000ef00000000800 */
[----:B------:R-:W4:Y:S01]  /*14f0*/  LDC R12, c[0x0][0xd0c] ;  /* 0x00034300ff0c7b82 */ /* 0x000f220000000800 */
[----:B-1----:R-:W-:-:S05]  /*1500*/  IMAD.HI.U32 R6, R21, R6, RZ ;  /* 0x0000000615067227 */ /* 0x002fca00078e00ff */
[----:B------:R-:W-:Y:S01]  /*1510*/  SHF.R.U32.HI R6, RZ, R7, R6 ;  /* 0x00000007ff067219 */ /* 0x000fe20000011606 */
[----:B--2---:R-:W-:Y:S01]  /*1520*/  IMAD.HI.U32 R5, R20, R5, RZ ;  /* 0x0000000514057227 */ /* 0x004fe200078e00ff */
[----:B------:R-:W-:-:S04]  /*1530*/  ISETP.NE.AND P0, PT, R4, 0x1, PT ;  /* 0x000000010400780c */ /* 0x000fc80003f05270 */
[----:B---3--:R-:W-:-:S04]  /*1540*/  SHF.R.U32.HI R5, RZ, R8, R5 ;  /* 0x00000008ff057219 */ /* 0x008fc80000011605 */
[----:B------:R-:W-:Y:S02]  /*1550*/  SEL R5, R20, R5, !P0 ;  /* 0x0000000514057207 */ /* 0x000fe40004000000 */
[----:B----4-:R-:W-:-:S04]  /*1560*/  ISETP.NE.AND P1, PT, R12, 0x1, PT ;  /* 0x000000010c00780c */ /* 0x010fc80003f25270 */
[----:B------:R-:W-:-:S05]  /*1570*/  SEL R6, R21, R6, !P1 ;  /* 0x0000000615067207 */ /* 0x000fca0004800000 */
[----:B------:R-:W-:Y:S02]  /*1580*/  IMAD.IADD R7, R5, 0x1, -R6 ;  /* 0x0000000105077824 */ /* 0x000fe400078e0a06 */
[----:B------:R-:W-:Y:S02]  /*1590*/  IMAD.IADD R5, R6, 0x1, -R5 ;  /* 0x0000000106057824 */ /* 0x000fe400078e0a05 */
[----:B------:R-:W-:Y:S02]  /*15a0*/  IMAD R21, R7, R12, R21 ;  /* 0x0000000c07157224 */ /* 0x000fe400078e0215 */
[----:B------:R-:W-:Y:S02]  /*15b0*/  IMAD R20, R5, R4, R20 ;  /* 0x0000000405147224 */ /* 0x000fe400078e0214 */
.L_x_20:
[----:B------:R-:W-:Y:S05]  /*15c0*/  BRA.U !UP1, `(.L_x_21) ;  /* 0x00000001090c7547 */ /* 0x000fea000b800000 */
[----:B------:R-:W-:Y:S01]  /*15d0*/  UCGABAR_WAIT ;  /* 0x0000000000007dc7 */ /* 0x000fe20008000000 */
[----:B------:R-:W-:Y:S01]  /*15e0*/  CCTL.IVALL ;  /* 0x00000000ff00798f */ /* 0x000fe20002000000 */
[----:B------:R-:W-:Y:S05]  /*15f0*/  BRA `(.L_x_22) ;  /* 0x0000000000047947 */ /* 0x000fea0003800000 */
.L_x_21:
[----:B------:R-:W-:Y:S06]  /*1600*/  BAR.SYNC.DEFER_BLOCKING 0x0 ;  /* 0x0000000000007b1d */ /* 0x000fec0000010000 */
.L_x_22:
[----:B------:R-:W1:Y:S02]  /*1610*/  LDCU UR7, c[0x0][0x38c] ;  /* 0x00007180ff0777ac */ /* 0x000e640008000800 */
[----:B-1----:R-:W-:-:S04]  /*1620*/  UIADD3 UR7, UPT, UPT, UR7, 0x3f, URZ ;  /* 0x0000003f07077890 */ /* 0x002fc8000fffe0ff */
[----:B------:R-:W-:-:S04]  /*1630*/  USHF.R.S32.HI UR6, URZ, 0x1f, UR7 ;  /* 0x0000001fff067899 */ /* 0x000fc80008011407 */
[----:B------:R-:W-:-:S04]  /*1640*/  ULEA.HI UR6, UR6, UR7, URZ, 0x6 ;  /* 0x0000000706067291 */ /* 0x000fc8000f8f30ff */
[----:B------:R-:W-:Y:S01]  /*1650*/  USHF.R.S32.HI UR21, URZ, 0x6, UR6 ;  /* 0x00000006ff157899 */ /* 0x000fe20008011406 */
[----:B------:R-:W-:Y:S11]  /*1660*/  BRA.U UP2, `(.L_x_23) ;  /* 0x0000001102907547 */ /* 0x000ff6000b800000 */
[----:B------:R-:W1:Y:S01]  /*1670*/  LDC R3, c[0x0][0x370] ;  /* 0x0000dc00ff037b82 */ /* 0x000e620000000800 */
[----:B------:R-:W-:Y:S01]  /*1680*/  UISETP.NE.OR UP0, UPT, UR4, URZ, !UPT ;  /* 0x000000ff0400728c */ /* 0x000fe2000ff05670 */
[----:B------:R-:W-:Y:S01]  /*1690*/  R2UR UR4, R11 ;  /* 0x000000000b0472ca */ /* 0x000fe200000e0000 */
[----:B------:R-:W-:Y:S01]  /*16a0*/  UISETP.LT.AND UP1, UPT, UR21, 0x1, UPT ;  /* 0x000000011500788c */ /* 0x000fe2000bf21270 */
[----:B------:R-:W-:Y:S01]  /*16b0*/  PLOP3.LUT P1, PT, PT, PT, UP5, 0x80, 0x8 ;  /* 0x000000000008781c */ /* 0x000fe20003f2f058 */
[----:B------:R-:W-:Y:S01]  /*16c0*/  IMAD.MOV.U32 R17, RZ, RZ, 0x1 ;  /* 0x00000001ff117424 */ /* 0x000fe200078e00ff */
[----:B------:R-:W-:Y:S02]  /*16d0*/  CS2R R14, SRZ ;  /* 0x00000000000e7805 */ /* 0x000fe4000001ff00 */
[----:B------:R-:W-:Y:S01]  /*16e0*/  PLOP3.LUT P4, PT, P4, PT, UP0, 0xae, 0xea ;  /* 0x0000000000ea781c */ /* 0x000fe2000278f50e */
[----:B------:R-:W2:Y:S01]  /*16f0*/  S2UR UR5, SR_CgaCtaId ;  /* 0x00000000000579c3 */ /* 0x000ea20000008800 */
[----:B------:R-:W-:Y:S01]  /*1700*/  PLOP3.LUT P1, PT, P1, PT, PT, 0x8, 0x80 ;  /* 0x000000000080781c */ /* 0x000fe20000f2e170 */
[----:B------:R-:W-:Y:S01]  /*1710*/  IMAD.MOV.U32 R16, RZ, RZ, RZ ;  /* 0x000000ffff107224 */ /* 0x000fe200078e00ff */
[----:B------:R-:W3:Y:S01]  /*1720*/  LDCU.64 UR28, c[0x0][0x348] ;  /* 0x00006900ff1c77ac */ /* 0x000ee20008000a00 */
[----:B------:R-:W-:Y:S01]  /*1730*/  IMAD.MOV.U32 R12, RZ, RZ, 0x1 ;  /* 0x00000001ff0c7424 */ /* 0x000fe200078e00ff */
[----:B------:R-:W-:-:S03]  /*1740*/  USEL UR21, UR21, 0x1, !UP1 ;  /* 0x0000000115157887 */ /* 0x000fc6000c800000 */
[----:B------:R-:W4:Y:S01]  /*1750*/  LDC R0, c[0x0][0x374] ;  /* 0x0000dd00ff007b82 */ /* 0x000f220000000800 */
[----:B------:R-:W-:Y:S01]  /*1760*/  UMOV UR15, URZ ;  /* 0x000000ff000f7c82 */ /* 0x000fe20008000000 */
[----:B------:R-:W-:-:S07]  /*1770*/  UMOV UR7, 0x400 ;  /* 0x0000040000077882 */ /* 0x000fce0000000000 */
.L_x_34:
[----:B------:R-:W-:-:S03]  /*1780*/  UISETP.NE.AND UP0, UPT, UR37, URZ, UPT ;  /* 0x000000ff2500728c */ /* 0x000fc6000bf05270 */
[----:B--2---:R-:W-:Y:S02]  /*1790*/  UMOV UR37, UR5 ;  /* 0x0000000500257c82 */ /* 0x004fe40008000000 */
[----:B------:R-:W-:-:S04]  /*17a0*/  ULEA UR6, UR37, UR7, 0x18 ;  /* 0x0000000725067291 */ /* 0x000fc8000f8ec0ff */
[----:B------:R-:W-:Y:S08]  /*17b0*/  BRA.U UP0, `(.L_x_24) ;  /* 0x0000000100347547 */ /* 0x000ff0000b800000 */
[----:B------:R-:W2:Y:S01]  /*17c0*/  S2R R4, SR_CgaCtaId ;  /* 0x0000000000047919 */ /* 0x000ea20000008800 */
[----:B------:R-:W-:-:S04]  /*17d0*/  MOV R5, 0x400 ;  /* 0x0000040000057802 */ /* 0x000fc80000000f00 */
[----:B--2---:R-:W-:Y:S02]  /*17e0*/  LEA R5, R4, R5, 0x18 ;  /* 0x0000000504057211 */ /* 0x004fe400078ec0ff */
[----:B------:R-:W-:-:S03]  /*17f0*/  SHF.L.U32 R4, R12, 0x1f, RZ ;  /* 0x0000001f0c047819 */ /* 0x000fc600000006ff */
[----:B------:R-:W-:-:S04]  /*1800*/  IMAD R5, R14, 0x8, R5 ;  /* 0x000000080e057824 */ /* 0x000fc800078e0205 */
[----:B------:R-:W2:Y:S02]  /*1810*/  SYNCS.PHASECHK.TRANS64.TRYWAIT P0, [R5+URZ+0x140], R4 ;  /* 0x00014004050075a7 */ /* 0x000ea400080011ff */
[----:B--2---:R-:W-:Y:S05]  /*1820*/  @!P0 BRA `(.L_x_25) ;  /* 0x000000a800908947 */ /* 0x004fea0003800000 */
.L_x_182:
[----:B------:R-:W-:Y:S01]  /*1830*/  VIADD R14, R14, 0x1 ;  /* 0x000000010e0e7836 */ /* 0x000fe20000000000 */
[----:B------:R2:W-:Y:S04]  /*1840*/  SYNCS.ARRIVE.TRANS64.A1T0 RZ, [R5+URZ+0x130], RZ ;  /* 0x000130ff05ff79a7 */ /* 0x0005e800081000ff */
[----:B------:R-:W-:-:S04]  /*1850*/  ISETP.NE.AND P0, PT, R14, 0x2, PT ;  /* 0x000000020e00780c */ /* 0x000fc80003f05270 */
[----:B------:R-:W-:Y:S02]  /*1860*/  SEL R14, R14, RZ, P0 ;  /* 0x000000ff0e0e7207 */ /* 0x000fe40000000000 */
[----:B--2---:R-:W-:-:S04]  /*1870*/  SEL R5, RZ, 0x1, P0 ;  /* 0x00000001ff057807 */ /* 0x004fc80000000000 */
[----:B------:R-:W-:-:S07]  /*1880*/  LOP3.LUT R12, R12, R5, RZ, 0x3c, !PT ;  /* 0x000000050c0c7212 */ /* 0x000fce00078e3cff */
.L_x_24:
[----:B------:R-:W-:Y:S01]  /*1890*/  ULEA UR8, UR15, UR6, 0x3 ;  /* 0x000000060f087291 */ /* 0x000fe2000f8e18ff */
[----:B------:R-:W-:Y:S02]  /*18a0*/  SHF.L.U32 R4, R17, 0x1f, RZ ;  /* 0x0000001f11047819 */ /* 0x000fe400000006ff */
[----:B------:R-:W-:-:S06]  /*18b0*/  LEA.HI R21, R21, R21, RZ, 0x1 ;  /* 0x0000001515157211 */ /* 0x000fcc00078f08ff */
[----:B------:R2:W1:Y:S02]  /*18c0*/  SYNCS.PHASECHK.TRANS64.TRYWAIT P0, [UR8+0x50], R4 ;  /* 0x00005004ff0075a7 */ /* 0x0004640008001108 */
[----:B------:R-:W3:Y:S02]  /*18d0*/  LDCU UR8, c[0x0][0x38c] ;  /* 0x00007180ff0877ac */ /* 0x000ee40008000800 */
[----:B---3--:R-:W-:-:S09]  /*18e0*/  UISETP.GE.AND UP0, UPT, UR8, 0x1, UPT ;  /* 0x000000010800788c */ /* 0x008fd2000bf06270 */
[----:B--2---:R-:W-:Y:S05]  /*18f0*/  BRA.U !UP0, `(.L_x_26) ;  /* 0x0000000108f47547 */ /* 0x004fea000b800000 */
[----:B------:R-:W-:Y:S01]  /*1900*/  SHF.R.S32.HI R4, RZ, 0x1, R21 ;  /* 0x00000001ff047819 */ /* 0x000fe20000011415 */
[----:B------:R-:W-:Y:S01]  /*1910*/  IMAD R20, R20, 0x2, R11 ;  /* 0x0000000214147824 */ /* 0x000fe200078e020b */
[----:B------:R-:W-:Y:S02]  /*1920*/  UIADD3 UR26, UP2, UPT, UR28, 0x80, URZ ;  /* 0x000000801c1a7890 */ /* 0x000fe4000ff5e0ff */
[----:B------:R-:W-:Y:S01]  /*1930*/  R2UR UR11, R4 ;  /* 0x00000000040b72ca */ /* 0x000fe200000e0000 */
[----:B------:R-:W-:Y:S01]  /*1940*/  UIADD3 UR24, UP1, UPT, UR28, 0x280, URZ ;  /* 0x000002801c187890 */ /* 0x000fe2000ff3e0ff */
[----:B------:R-:W-:Y:S01]  /*1950*/  R2UR UR19, R20 ;  /* 0x00000000141372ca */ /* 0x000fe200000e0000 */
[----:B------:R-:W-:Y:S02]  /*1960*/  UIADD3 UR22, UP0, UPT, UR28, 0x180, URZ ;  /* 0x000001801c167890 */ /* 0x000fe4000ff1e0ff */
[----:B------:R-:W-:Y:S02]  /*1970*/  UIADD3.X UR27, UPT, UPT, URZ, UR29, URZ, UP2, !UPT ;  /* 0x0000001dff1b7290 */ /* 0x000fe400097fe4ff */
[----:B------:R-:W-:-:S02]  /*1980*/  UIADD3.X UR25, UPT, UPT, URZ, UR29, URZ, UP1, !UPT ;  /* 0x0000001dff197290 */ /* 0x000fc40008ffe4ff */
[----:B------:R-:W-:Y:S01]  /*1990*/  UIADD3.X UR23, UPT, UPT, URZ, UR29, URZ, UP0, !UPT ;  /* 0x0000001dff177290 */ /* 0x000fe200087fe4ff */
[----:B------:R-:W-:Y:S01]  /*19a0*/  UMOV UR14, URZ ;  /* 0x000000ff000e7c82 */ /* 0x000fe20008000000 */
[----:B------:R-:W-:Y:S02]  /*19b0*/  UMOV UR13, UR15 ;  /* 0x0000000f000d7c82 */ /* 0x000fe40008000000 */
[----:B------:R-:W-:Y:S02]  /*19c0*/  ULEA UR11, UR11, UR4, 0x1 ;  /* 0x000000040b0b7291 */ /* 0x000fe4000f8e08ff */
[----:B------:R-:W-:Y:S02]  /*19d0*/  USHF.L.U32 UR19, UR19, 0x6, URZ ;  /* 0x0000000613137899 */ /* 0x000fe400080006ff */
[----:B------:R-:W-:Y:S01]  /*19e0*/  USHF.L.U32 UR35, UR11, 0x7, URZ ;  /* 0x000000070b237899 */ /* 0x000fe200080006ff */
[----:B------:R-:W-:Y:S01]  /*19f0*/  UMOV UR12, URZ ;  /* 0x000000ff000c7c82 */ /* 0x000fe20008000000 */
[----:B------:R-:W-:-:S10]  /*1a00*/  UMOV UR10, URZ ;  /* 0x000000ff000a7c82 */ /* 0x000fd40008000000 */
.L_x_30:
[----:B------:R-:W-:Y:S01]  /*1a10*/  ULEA UR9, UR13, UR6, 0x3 ;  /* 0x000000060d097291 */ /* 0x000fe2000f8e18ff */
[----:B-12---:R-:W-:Y:S11]  /*1a20*/  @P0 BRA `(.L_x_27) ;  /* 0x00000000000c0947 */ /* 0x006ff60003800000 */
[----:B------:R-:W-:-:S04]  /*1a30*/  SHF.L.U32 R5, R17, 0x1f, RZ ;  /* 0x0000001f11057819 */ /* 0x000fc800000006ff */
[----:B------:R-:W1:Y:S02]  /*1a40*/  SYNCS.PHASECHK.TRANS64.TRYWAIT P0, [UR9+0x50], R5 ;  /* 0x00005005ff0075a7 */ /* 0x000e640008001109 */
[----:B-1----:R-:W-:Y:S05]  /*1a50*/  @!P0 BRA `(.L_x_28) ;  /* 0x000000a800188947 */ /* 0x002fea0003800000 */
.L_x_27:
[----:B------:R-:W-:Y:S01]  /*1a60*/  UIADD3 UR15, UPT, UPT, UR13, 0x1, URZ ;  /* 0x000000010d0f7890 */ /* 0x000fe2000fffe0ff */
[----:B-1----:R-:W-:Y:S01]  /*1a70*/  @!P4 IMAD.MOV.U32 R5, RZ, RZ, 0x9000 ;  /* 0x00009000ff05c424 */ /* 0x002fe200078e00ff */
[----:B------:R-:W-:Y:S02]  /*1a80*/  ULOP3.LUT UR8, UR14, 0x1, URZ, 0xc0, !UPT ;  /* 0x000000010e087892 */ /* 0x000fe4000f8ec0ff */
[----:B------:R-:W-:Y:S02]  /*1a90*/  UISETP.NE.AND UP0, UPT, UR15, 0xa, UPT ;  /* 0x0000000a0f00788c */ /* 0x000fe4000bf05270 */
[----:B------:R-:W-:Y:S02]  /*1aa0*/  USHF.L.U32 UR34, UR14, 0x5, URZ ;  /* 0x000000050e227899 */ /* 0x000fe400080006ff */
[----:B------:R-:W-:Y:S01]  /*1ab0*/  USEL UR17, URZ, 0x1, UP0 ;  /* 0x00000001ff117887 */ /* 0x000fe20008000000 */
[----:B------:R-:W-:Y:S01]  /*1ac0*/  @!P4 ISETP.NE.AND P0, PT, RZ, UR8, PT ;  /* 0x00000008ff00cc0c */ /* 0x000fe2000bf05270 */
[----:B------:R-:W-:-:S02]  /*1ad0*/  USEL UR15, UR15, URZ, UP0 ;  /* 0x000000ff0f0f7287 */ /* 0x000fc40008000000 */
[----:B------:R-:W-:Y:S01]  /*1ae0*/  ULOP3.LUT UR33, UR9, 0xfefffff8, URZ, 0xc0, !UPT ;  /* 0xfefffff809217892 */ /* 0x000fe2000f8ec0ff */
[----:B------:R-:W-:Y:S01]  /*1af0*/  @!P4 SEL R5, R5, 0x8000, !P0 ;  /* 0x000080000505c807 */ /* 0x000fe20004000000 */
[----:B------:R-:W-:Y:S01]  /*1b00*/  ULEA UR16, UR15, UR6, 0x3 ;  /* 0x000000060f107291 */ /* 0x000fe2000f8e18ff */
[----:B------:R-:W-:Y:S01]  /*1b10*/  LOP3.LUT R17, R17, UR17, RZ, 0x3c, !PT ;  /* 0x0000001111117c12 */ /* 0x000fe2000f8e3cff */
[----:B------:R-:W-:Y:S01]  /*1b20*/  USHF.L.U32 UR18, UR14, 0x6, URZ ;  /* 0x000000060e127899 */ /* 0x000fe200080006ff */
[----:B------:R1:W-:Y:S01]  /*1b30*/  @!P4 SYNCS.ARRIVE.TRANS64 RZ, [UR9], R5 ;  /* 0x00000005ffffc9a7 */ /* 0x0003e20008000009 */
[----:B------:R-:W-:Y:S01]  /*1b40*/  UMOV UR30, 0x0 ;  /* 0x00000000001e7882 */ /* 0x000fe20000000000 */
[----:B------:R-:W-:Y:S01]  /*1b50*/  SHF.L.U32 R4, R17, 0x1f, RZ ;  /* 0x0000001f11047819 */ /* 0x000fe200000006ff */
[----:B------:R-:W-:Y:S01]  /*1b60*/  UMOV UR31, 0x10000000 ;  /* 0x10000000001f7882 */ /* 0x000fe20000000000 */
[----:B------:R-:W-:Y:S01]  /*1b70*/  UMOV UR20, UR36 ;  /* 0x0000002400147c82 */ /* 0x000fe20008000000 */
[----:B------:R-:W-:Y:S01]  /*1b80*/  UMOV UR17, UR33 ;  /* 0x0000002100117c82 */ /* 0x000fe20008000000 */
[----:B------:R-:W-:Y:S01]  /*1b90*/  UISETP.NE.AND UP0, UPT, UR8, URZ, UPT ;  /* 0x000000ff0800728c */ /* 0x000fe2000bf05270 */
[----:B------:R1:W2:Y:S01]  /*1ba0*/  SYNCS.PHASECHK.TRANS64.TRYWAIT P0, [UR16+0x50], R4 ;  /* 0x00005004ff0075a7 */ /* 0x0002a20008001110 */
[----:B------:R-:W-:-:S04]  /*1bb0*/  ULEA UR16, UR13, UR6, 0xd ;  /* 0x000000060d107291 */ /* 0x000fc8000f8e68ff */
[----:B------:R-:W-:Y:S02]  /*1bc0*/  UIADD3 UR32, UPT, UPT, UR16, 0x8400, URZ ;  /* 0x0000840010207890 */ /* 0x000fe4000fffe0ff */
[----:B------:R-:W-:-:S07]  /*1bd0*/  UIADD3 UR16, UPT, UPT, UR16, 0x1c400, URZ ;  /* 0x0001c40010107890 */ /* 0x000fce000fffe0ff */
[----:B------:R1:W-:Y:S02]  /*1be0*/  UTMALDG.3D.2CTA [UR32], [UR26], desc[UR30] ;  /* 0x00001e201a0075b4 */ /* 0x0003e40008211000 */
[----:B------:R1:W-:Y:S01]  /*1bf0*/  UTMALDG.3D.2CTA [UR16], [UR24], desc[UR30] ;  /* 0x00001e10180075b4 */ /* 0x0003e20008211000 */
[----:B------:R-:W-:Y:S05]  /*1c00*/  BRA.U UP0, `(.L_x_29) ;  /* 0x0000000100207547 */ /* 0x000fea000b800000 */
[----:B------:R-:W-:Y:S02]  /*1c10*/  ULEA UR8, UR13, UR6, 0xb ;  /* 0x000000060d087291 */ /* 0x000fe4000f8e58ff */
[----:B------:R-:W-:Y:S02]  /*1c20*/  ULOP3.LUT UR9, UR9, 0xfefffff8, URZ, 0xc0, !UPT ;  /* 0xfefffff809097892 */ /* 0x000fe4000f8ec0ff */
[----:B------:R-:W-:Y:S01]  /*1c30*/  UIADD3 UR8, UPT, UPT, UR8, 0x30400, URZ ;  /* 0x0003040008087890 */ /* 0x000fe2000fffe0ff */
[----:B-1----:R-:W-:Y:S01]  /*1c40*/  UMOV UR16, 0x0 ;  /* 0x0000000000107882 */ /* 0x002fe20000000000 */
[----:B------:R-:W-:Y:S01]  /*1c50*/  UMOV UR17, 0x10000000 ;  /* 0x1000000000117882 */ /* 0x000fe20000000000 */
[----:B------:R-:W-:-:S06]  /*1c60*/  UMOV UR13, UR36 ;  /* 0x00000024000d7c82 */ /* 0x000fcc0008000000 */
[----:B------:R1:W-:Y:S02]  /*1c70*/  UTMALDG.4D.2CTA [UR8], [UR22], desc[UR16] ;  /* 0x00001008160075b4 */ /* 0x0003e40008219000 */
[----:B-1----:R-:W-:-:S12]  /*1c80*/  UIADD3 UR12, UPT, UPT, UR12, 0x1, URZ ;  /* 0x000000010c0c7890 */ /* 0x002fd8000fffe0ff */
.L_x_29:
[----:B------:R-:W-:Y:S01]  /*1c90*/  UIADD3 UR14, UPT, UPT, UR14, 0x1, URZ ;  /* 0x000000010e0e7890 */ /* 0x000fe2000fffe0ff */
[----:B------:R-:W-:-:S03]  /*1ca0*/  UMOV UR13, UR15 ;  /* 0x0000000f000d7c82 */ /* 0x000fc60008000000 */
[----:B------:R-:W-:-:S09]  /*1cb0*/  UISETP.NE.AND UP0, UPT, UR14, UR21, UPT ;  /* 0x000000150e00728c */ /* 0x000fd2000bf05270 */
[----:B------:R-:W-:Y:S05]  /*1cc0*/  BRA.U UP0, `(.L_x_30) ;  /* 0xfffffffd00507547 */ /* 0x000fea000b83ffff */
.L_x_26:
[----:B------:R-:W-:Y:S01]  /*1cd0*/  LEA R8, R16, UR6, 0x3 ;  /* 0x0000000610087c11 */ /* 0x000fe2000f8e18ff */
[----:B------:R-:W-:Y:S01]  /*1ce0*/  @!P1 SYNCS.ARRIVE.TRANS64.A1T0 RZ, [UR6+0xe8], RZ ;  /* 0x0000e8ffffff99a7 */ /* 0x000fe20008100006 */
[----:B-1----:R-:W-:Y:S01]  /*1cf0*/  SHF.L.U32 R5, R15, 0x1f, RZ ;  /* 0x0000001f0f057819 */ /* 0x002fe200000006ff */
[----:B------:R-:W-:-:S03]  /*1d00*/  NOP ;  /* 0x0000000000007918 */ /* 0x000fc60000000000 */
[----:B--2---:R-:W1:Y:S01]  /*1d10*/  SYNCS.PHASECHK.TRANS64.TRYWAIT P0, [R8+URZ+0xf0], R5 ;  /* 0x0000f005080075a7 */ /* 0x004e6200080011ff */
[----:B------:R-:W-:Y:S01]  /*1d20*/  LEA R4, R16, UR6, 0x4 ;  /* 0x0000000610047c11 */ /* 0x000fe2000f8e20ff */
[----:B-1----:R-:W-:Y:S06]  /*1d30*/  @!P0 BRA `(.L_x_31) ;  /* 0x000000a400788947 */ /* 0x002fec0003800000 */
.L_x_184:
[----:B-1----:R-:W1:Y:S01]  /*1d40*/  LDS.128 R4, [R4+0x160] ;  /* 0x0001600004047984 */ /* 0x002e620000000c00 */
[----:B------:R-:W-:Y:S01]  /*1d50*/  ISETP.GE.AND P0, PT, R2, 0x1, PT ;  /* 0x000000010200780c */ /* 0x000fe20003f06270 */
[----:B------:R-:W-:Y:S01]  /*1d60*/  VIADD R8, R8, 0x100 ;  /* 0x0000010008087836 */ /* 0x000fe20000000000 */
[----:B------:R-:W-:Y:S01]  /*1d70*/  @!PT LDS RZ, [RZ] ;  /* 0x00000000fffff984 */ /* 0x000fe20000000800 */
[----:B------:R-:W-:Y:S01]  /*1d80*/  @!PT LDS RZ, [RZ] ;  /* 0x00000000fffff984 */ /* 0x000fe20000000800 */
[----:B------:R-:W-:Y:S01]  /*1d90*/  @!PT LDS RZ, [RZ] ;  /* 0x00000000fffff984 */ /* 0x000fe20000000800 */
[----:B------:R-:W-:Y:S01]  /*1da0*/  @!PT LDS RZ, [RZ] ;  /* 0x00000000fffff984 */ /* 0x000fe20000000800 */
[----:B------:R2:W-:Y:S06]  /*1db0*/  MEMBAR.ALL.CTA ;  /* 0x0000000000007992 */ /* 0x0005ec0000008000 */
[----:B--2---:R-:W2:Y:S01]  /*1dc0*/  FENCE.VIEW.ASYNC.S ;  /* 0x00000000000073c6 */ /* 0x004ea20000000000 */
[----:B------:R-:W-:-:S04]  /*1dd0*/  PRMT R8, RZ, 0x654, R8 ;  /* 0x00000654ff087816 */ /* 0x000fc80000000008 */
[----:B--2---:R2:W-:Y:S01]  /*1de0*/  SYNCS.ARRIVE.TRANS64.RED.A1T0 RZ, [R8+URZ], RZ ;  /* 0x000000ff08ff79a7 */ /* 0x0045e200081004ff */
[----:B-1----:R-:W-:-:S13]  /*1df0*/  LOP3.LUT P2, RZ, R6, 0x1, RZ, 0xc0, !PT ;  /* 0x0000000106ff7812 */ /* 0x002fda000784c0ff */
[----:B------:R-:W-:Y:S01]  /*1e00*/  @P2 SHF.R.U32.HI R9, RZ, 0x10, R5 ;  /* 0x00000010ff092819 */ /* 0x000fe20000011605 */
[----:B------:R-:W-:Y:S01]  /*1e10*/  VOTEU.ANY UP0, P2 ;  /* 0x0000000000ff7886 */ /* 0x000fe20001000100 */
[----:B------:R-:W-:Y:S02]  /*1e20*/  @P2 MOV R13, R4 ;  /* 0x00000004000d2202 */ /* 0x000fe40000000f00 */
[----:B------:R-:W-:Y:S02]  /*1e30*/  @P2 R2UR.BROADCAST UR8, R9 ;  /* 0x00000000090822ca */ /* 0x000fe400008e0000 */
[----:B------:R-:W-:-:S11]  /*1e40*/  @P2 LOP3.LUT R10, R5, 0xffff, RZ, 0xc0, !PT ;  /* 0x0000ffff050a2812 */ /* 0x000fd600078ec0ff */
[----:B------:R-:W-:Y:S01]  /*1e50*/  @UP0 UMOV UR36, UR8 ;  /* 0x0000000800240c82 */ /* 0x000fe20008000000 */
[----:B--2---:R-:W-:Y:S05]  /*1e60*/  @!P0 BRA `(.L_x_32) ;  /* 0x0000000000b88947 */ /* 0x004fea0003800000 */
[----:B------:R-:W4:Y:S01]  /*1e70*/  LDC.64 R6, c[0x0][0xd18] ;  /* 0x00034600ff067b82 */ /* 0x000f220000000a00 */
[----:B------:R-:W-:-:S07]  /*1e80*/  ISETP.NE.AND P3, PT, R2, 0x1, PT ;  /* 0x000000010200780c */ /* 0x000fce0003f65270 */
[----:B------:R-:W1:Y:S08]  /*1e90*/  LDC.64 R8, c[0x0][0xd10] ;  /* 0x00034400ff087b82 */ /* 0x000e700000000a00 */
[----:B------:R-:W2:Y:S08]  /*1ea0*/  LDC R18, c[0x0][0xd20] ;  /* 0x00034800ff127b82 */ /* 0x000eb00000000800 */
[----:B------:R-:W3:Y:S01]  /*1eb0*/  LDC R20, c[0x0][0xd0c] ;  /* 0x00034300ff147b82 */ /* 0x000ee20000000800 */
[----:B----4-:R-:W-:Y:S01]  /*1ec0*/  IMAD.HI.U32 R19, R0, R7, RZ ;  /* 0x0000000700137227 */ /* 0x010fe200078e00ff */
[----:B------:R-:W-:-:S03]  /*1ed0*/  ISETP.NE.AND P0, PT, R6, 0x1, PT ;  /* 0x000000010600780c */ /* 0x000fc60003f05270 */
[----:B------:R-:W-:-:S03]  /*1ee0*/  IMAD.HI.U32 R7, R10, R7, RZ ;  /* 0x000000070a077227 */ /* 0x000fc600078e00ff */
[----:B------:R-:W4:Y:S01]  /*1ef0*/  LDC.64 R4, c[0x0][0xd28] ;  /* 0x00034a00ff047b82 */ /* 0x000f220000000a00 */
[----:B-1----:R-:W-:-:S04]  /*1f00*/  IMAD.HI.U32 R22, R3, R8, RZ ;  /* 0x0000000803167227 */ /* 0x002fc800078e00ff */
[----:B------:R-:W-:Y:S01]  /*1f10*/  IMAD.HI.U32 R24, R13, R8, RZ ;  /* 0x000000080d187227 */ /* 0x000fe200078e00ff */
[----:B------:R-:W-:Y:S02]  /*1f20*/  SHF.R.U32.HI R22, RZ, R9, R22 ;  /* 0x00000009ff167219 */ /* 0x000fe40000011616 */
[-C--:B--2---:R-:W-:Y:S02]  /*1f30*/  SHF.R.U32.HI R19, RZ, R18.reuse, R19 ;  /* 0x00000012ff137219 */ /* 0x084fe40000011613 */
[----:B------:R-:W-:Y:S02]  /*1f40*/  SHF.R.U32.HI R7, RZ, R18, R7 ;  /* 0x00000012ff077219 */ /* 0x000fe40000011607 */
[----:B------:R-:W-:Y:S02]  /*1f50*/  SEL R19, R0, R19, !P0 ;  /* 0x0000001300137207 */ /* 0x000fe40004000000 */
[----:B------:R-:W-:Y:S02]  /*1f60*/  SHF.R.U32.HI R24, RZ, R9, R24 ;  /* 0x00000009ff187219 */ /* 0x000fe40000011618 */
[----:B---3--:R-:W-:-:S02]  /*1f70*/  ISETP.NE.AND P1, PT, R20, 0x1, PT ;  /* 0x000000011400780c */ /* 0x008fc40003f25270 */
[----:B------:R-:W-:Y:S02]  /*1f80*/  SEL R7, R10, R7, !P0 ;  /* 0x000000070a077207 */ /* 0x000fe40004000000 */
[----:B------:R-:W-:Y:S02]  /*1f90*/  SEL R21, R3, R22, !P1 ;  /* 0x0000001603157207 */ /* 0x000fe40004800000 */
[----:B------:R-:W-:Y:S01]  /*1fa0*/  SEL R9, R13, R24, !P1 ;  /* 0x000000180d097207 */ /* 0x000fe20004800000 */
[----:B----4-:R-:W-:-:S04]  /*1fb0*/  IMAD.HI.U32 R22, R19, R4, RZ ;  /* 0x0000000413167227 */ /* 0x010fc800078e00ff */
[----:B------:R-:W-:Y:S01]  /*1fc0*/  IMAD.HI.U32 R8, R21, R4, RZ ;  /* 0x0000000415087227 */ /* 0x000fe200078e00ff */
[----:B------:R-:W-:-:S04]  /*1fd0*/  @P3 SHF.R.U32.HI R19, RZ, R5, R22 ;  /* 0x00000005ff133219 */ /* 0x000fc80000011616 */
[----:B------:R-:W-:Y:S01]  /*1fe0*/  @P3 SHF.R.U32.HI R21, RZ, R5, R8 ;  /* 0x00000005ff153219 */ /* 0x000fe20000011608 */
[----:B------:R-:W-:-:S04]  /*1ff0*/  IMAD R19, R2, R19, RZ ;  /* 0x0000001302137224 */ /* 0x000fc800078e02ff */
[----:B------:R-:W-:Y:S01]  /*2000*/  IMAD R8, R2, R21, RZ ;  /* 0x0000001502087224 */ /* 0x000fe200078e02ff */
[C---:B------:R-:W-:Y:S02]  /*2010*/  ISETP.GE.AND P0, PT, R7.reuse, R19, PT ;  /* 0x000000130700720c */ /* 0x040fe40003f06270 */
[----:B------:R-:W-:Y:S02]  /*2020*/  IADD3 R19, PT, PT, -R7, RZ, RZ ;  /* 0x000000ff07137210 */ /* 0x000fe40007ffe1ff */
[----:B------:R-:W-:Y:S01]  /*2030*/  ISETP.GE.OR P0, PT, R9, R8, P0 ;  /* 0x000000080900720c */ /* 0x000fe20000706670 */
[----:B------:R-:W-:-:S04]  /*2040*/  IMAD.HI.U32 R8, R7, R4, RZ ;  /* 0x0000000407087227 */ /* 0x000fc800078e00ff */
[----:B------:R-:W-:Y:S01]  /*2050*/  IMAD R10, R6, R19, R10 ;  /* 0x00000013060a7224 */ /* 0x000fe200078e020a */
[----:B------:R-:W-:-:S04]  /*2060*/  SHF.R.U32.HI R8, RZ, R5, R8 ;  /* 0x00000005ff087219 */ /* 0x000fc80000011608 */
[----:B------:R-:W-:-:S03]  /*2070*/  SEL R8, R7, R8, !P3 ;  /* 0x0000000807087207 */ /* 0x000fc60005800000 */
[----:B------:R-:W-:-:S04]  /*2080*/  @!P0 IMAD.HI.U32 R18, R9, R4, RZ ;  /* 0x0000000409128227 */ /* 0x000fc800078e00ff */
[----:B------:R-:W-:Y:S01]  /*2090*/  IMAD.MOV R4, RZ, RZ, -R8 ;  /* 0x000000ffff047224 */ /* 0x000fe200078e0a08 */
[----:B------:R-:W-:-:S03]  /*20a0*/  @!P0 SHF.R.U32.HI R18, RZ, R5, R18 ;  /* 0x00000005ff128219 */ /* 0x000fc60000011612 */
[----:B------:R-:W-:Y:S01]  /*20b0*/  IMAD R4, R2, R4, R7 ;  /* 0x0000000402047224 */ /* 0x000fe200078e0207 */
        /* <DEDUP_REMOVED lines=9> */
.L_x_32:
[----:B------:R-:W1:Y:S02]  /*2150*/  LDCU UR8, c[0x0][0xd30] ;  /* 0x0001a600ff0877ac */ /* 0x000e640008000800 */
[----:B-1----:R-:W-:-:S09]  /*2160*/  UISETP.NE.AND UP0, UPT, UR8, 0x1, UPT ;  /* 0x000000010800788c */ /* 0x002fd2000bf05270 */
        /* <DEDUP_REMOVED lines=16> */
[----:B------:R-:W-:-:S07]  /*2270*/  IMAD R10, R5, R4, R10 ;  /* 0x00000004050a7224 */ /* 0x000fce00078e020a */
.L_x_33:
[----:B------:R-:W-:Y:S01]  /*2280*/  VIADD R16, R16, 0x1 ;  /* 0x0000000110107836 */ /* 0x000fe20000000000 */
[----:B------:R-:W-:Y:S01]  /*2290*/  PLOP3.LUT P1, PT, PT, PT, PT, 0x80, 0x8 ;  /* 0x000000000008781c */ /* 0x000fe20003f2f070 */
[----:B------:R-:W-:Y:S02]  /*22a0*/  IMAD.IADD R21, R13, 0x1, R58 ;  /* 0x000000010d157824 */ /* 0x000fe400078e023a */
[----:B------:R-:W-:Y:S01]  /*22b0*/  IMAD.IADD R20, R10, 0x1, R51 ;  /* 0x000000010a147824 */ /* 0x000fe200078e0233 */
[----:B------:R-:W-:-:S04]  /*22c0*/  ISETP.NE.AND P0, PT, R16, 0x2, PT ;  /* 0x000000021000780c */ /* 0x000fc80003f05270 */
[----:B------:R-:W-:Y:S02]  /*22d0*/  SEL R4, RZ, 0x1, P0 ;  /* 0x00000001ff047807 */ /* 0x000fe40000000000 */
[----:B------:R-:W-:Y:S02]  /*22e0*/  SEL R16, R16, RZ, P0 ;  /* 0x000000ff10107207 */ /* 0x000fe40000000000 */
[----:B------:R-:W-:Y:S01]  /*22f0*/  LOP3.LUT R15, R15, R4, RZ, 0x3c, !PT ;  /* 0x000000040f0f7212 */ /* 0x000fe200078e3cff */
[----:B------:R-:W-:Y:S06]  /*2300*/  @P2 BRA `(.L_x_34) ;  /* 0xfffffff4001c2947 */ /* 0x000fec000383ffff */
[----:B------:R-:W-:Y:S01]  /*2310*/  UIADD3 UR6, UPT, UPT, UR6, 0x50, URZ ;  /* 0x0000005006067890 */ /* 0x000fe2000fffe0ff */
[----:B------:R-:W-:-:S03]  /*2320*/  SHF.L.U32 R3, R17, 0x1f, RZ ;  /* 0x0000001f11037819 */ /* 0x000fc600000006ff */
[----:B------:R-:W-:-:S09]  /*2330*/  ULEA UR4, UR15, UR6, 0x3 ;  /* 0x000000060f047291 */ /* 0x000fd2000f8e18ff */
[----:B------:R-:W1:Y:S02]  /*2340*/  SYNCS.PHASECHK.TRANS64.TRYWAIT P0, [UR4], R3 ;  /* 0x00000003ff0075a7 */ /* 0x000e640008001104 */
[----:B-1----:R-:W-:Y:S05]  /*2350*/  @!P0 BRA `(.L_x_35) ;  /* 0x000000a000048947 */ /* 0x002fea0003800000 */
.L_x_186:
[----:B------:R-:W-:-:S04]  /*2360*/  UIADD3 UR5, UPT, UPT, UR15, 0x1, URZ ;  /* 0x000000010f057890 */ /* 0x000fc8000fffe0ff */
[----:B------:R-:W-:-:S04]  /*2370*/  UISETP.NE.AND UP0, UPT, UR5, 0xa, UPT ;  /* 0x0000000a0500788c */ /* 0x000fc8000bf05270 */
[----:B------:R-:W-:Y:S02]  /*2380*/  USEL UR7, URZ, 0x1, UP0 ;  /* 0x00000001ff077887 */ /* 0x000fe40008000000 */
[----:B------:R-:W-:-:S04]  /*2390*/  USEL UR5, UR5, URZ, UP0 ;  /* 0x000000ff05057287 */ /* 0x000fc80008000000 */
[----:B------:R-:W-:Y:S01]  /*23a0*/  ULEA UR4, UR5, UR6, 0x3 ;  /* 0x0000000605047291 */ /* 0x000fe2000f8e18ff */
[----:B------:R-:W-:-:S04]  /*23b0*/  LOP3.LUT R2, R17, UR7, RZ, 0x3c, !PT ;  /* 0x0000000711027c12 */ /* 0x000fc8000f8e3cff */
[----:B-1----:R-:W-:-:S04]  /*23c0*/  SHF.L.U32 R3, R2, 0x1f, RZ ;  /* 0x0000001f02037819 */ /* 0x002fc800000006ff */
[----:B------:R-:W1:Y:S02]  /*23d0*/  SYNCS.PHASECHK.TRANS64.TRYWAIT P0, [UR4], R3 ;  /* 0x00000003ff0075a7 */ /* 0x000e640008001104 */
[----:B-1----:R-:W-:Y:S05]  /*23e0*/  @!P0 BRA `(.L_x_36) ;  /* 0x0000009c00f88947 */ /* 0x002fea0003800000 */
.L_x_188:
        /* <DEDUP_REMOVED lines=9> */
.L_x_190:
        /* <DEDUP_REMOVED lines=9> */
.L_x_192:
        /* <DEDUP_REMOVED lines=9> */
.L_x_194:
        /* <DEDUP_REMOVED lines=9> */
.L_x_196:
        /* <DEDUP_REMOVED lines=9> */
.L_x_198:
        /* <DEDUP_REMOVED lines=9> */
.L_x_200:
        /* <DEDUP_REMOVED lines=9> */
.L_x_202:
[----:B------:R-:W-:-:S04]  /*27e0*/  UIADD3 UR5, UPT, UPT, UR5, 0x1, URZ ;  /* 0x0000000105057890 */ /* 0x000fc8000fffe0ff */
[----:B------:R-:W-:-:S04]  /*27f0*/  UISETP.NE.AND UP0, UPT, UR5, 0xa, UPT ;  /* 0x0000000a0500788c */ /* 0x000fc8000bf05270 */
[----:B------:R-:W-:Y:S02]  /*2800*/  USEL UR4, URZ, 0x1, UP0 ;  /* 0x00000001ff047887 */ /* 0x000fe40008000000 */
[----:B------:R-:W-:-:S04]  /*2810*/  USEL UR5, UR5, URZ, UP0 ;  /* 0x000000ff05057287 */ /* 0x000fc80008000000 */
[----:B------:R-:W-:Y:S01]  /*2820*/  ULEA UR5, UR5, UR6, 0x3 ;  /* 0x0000000605057291 */ /* 0x000fe2000f8e18ff */
[----:B-1----:R-:W-:-:S04]  /*2830*/  LOP3.LUT R3, R2, UR4, RZ, 0x3c, !PT ;  /* 0x0000000402037c12 */ /* 0x002fc8000f8e3cff */
[----:B------:R-:W-:Y:S01]  /*2840*/  SHF.L.U32 R3, R3, 0x1f, RZ ;  /* 0x0000001f03037819 */ /* 0x000fe200000006ff */
[----:B----4-:R-:W-:-:S07]  /*2850*/  IMAD.U32 R0, RZ, RZ, UR5 ;  /* 0x00000005ff007e24 */ /* 0x010fce000f8e00ff */
.L_x_44:
[----:B-1----:R1:W2:Y:S02]  /*2860*/  SYNCS.PHASECHK.TRANS64.TRYWAIT P0, [R0+URZ], R3 ;  /* 0x00000003000075a7 */ /* 0x0022a400080011ff */
[----:B--2---:R-:W-:Y:S05]  /*2870*/  @!P0 NANOSLEEP.SYNCS 0x989680 ;  /* 0x009896800000895d */ /* 0x004fea0003900000 */
[----:B------:R-:W2:Y:S02]  /*2880*/  @!P0 SYNCS.PHASECHK.TRANS64 P0, [R0+URZ], R3 ;  /* 0x00000003000085a7 */ /* 0x000ea400080010ff */
[----:B--2---:R-:W-:Y:S05]  /*2890*/  @P0 EXIT ;  /* 0x000000000000094d */ /* 0x004fea0003800000 */
[----:B------:R-:W-:Y:S05]  /*28a0*/  BRA `(.L_x_44) ;  /* 0xfffffffc00ec7947 */ /* 0x000fea000383ffff */
.L_x_23:
[----:B------:R-:W-:-:S04]  /*28b0*/  UISETP.NE.AND UP1, UPT, UR37, URZ, UPT ;  /* 0x000000ff2500728c */ /* 0x000fc8000bf25270 */
[----:B------:R-:W-:-:S09]  /*28c0*/  UISETP.NE.OR UP1, UPT, UR10, 0x1, UP1 ;  /* 0x000000010a00788c */ /* 0x000fd20008f25670 */
[----:B------:R-:W-:Y:S05]  /*28d0*/  BRA.U UP1, `(.L_x_45) ;  /* 0x0000000501487547 */ /* 0x000fea000b800000 */
[----:B------:R-:W-:Y:S01]  /*28e0*/  ISETP.GE.U32.AND P2, PT, R3, 0x2, PT ;  /* 0x000000020300780c */ /* 0x000fe20003f46070 */
[----:B------:R-:W-:Y:S01]  /*28f0*/  IMAD.MOV.U32 R12, RZ, RZ, 0x1 ;  /* 0x00000001ff0c7424 */ /* 0x000fe200078e00ff */
[----:B------:R-:W-:Y:S02]  /*2900*/  CS2R R10, SRZ ;  /* 0x00000000000a7805 */ /* 0x000fe4000001ff00 */
[----:B------:R-:W-:Y:S01]  /*2910*/  CS2R R8, SRZ ;  /* 0x0000000000087805 */ /* 0x000fe2000001ff00 */
[----:B------:R-:W-:Y:S01]  /*2920*/  UMOV UR4, 0x400 ;  /* 0x0000040000047882 */ /* 0x000fe20000000000 */
[----:B------:R-:W-:Y:S01]  /*2930*/  UMOV UR6, URZ ;  /* 0x000000ff00067c82 */ /* 0x000fe20008000000 */
[----:B------:R-:W-:-:S12]  /*2940*/  ULEA UR37, UR37, UR4, 0x18 ;  /* 0x0000000425257291 */ /* 0x000fd8000f8ec0ff */
.L_x_49:
[----:B------:R-:W-:Y:S02]  /*2950*/  LEA R0, R8, UR37, 0x3 ;  /* 0x0000002508007c11 */ /* 0x000fe4000f8e18ff */
[----:B------:R-:W-:-:S03]  /*2960*/  SHF.L.U32 R5, R9, 0x1f, RZ ;  /* 0x0000001f09057819 */ /* 0x000fc600000006ff */
[----:B------:R-:W-:Y:S01]  /*2970*/  VIADD R4, R0, 0x140 ;  /* 0x0000014000047836 */ /* 0x000fe20000000000 */
[----:B------:R-:W1:Y:S02]  /*2980*/  SYNCS.PHASECHK.TRANS64.TRYWAIT P0, [R0+URZ+0x130], R5 ;  /* 0x00013005000075a7 */ /* 0x000e6400080011ff */
[----:B-1----:R-:W-:Y:S05]  /*2990*/  @!P0 BRA `(.L_x_46) ;  /* 0x0000009c004c8947 */ /* 0x002fea0003800000 */
.L_x_203:
[----:B------:R-:W-:Y:S01]  /*29a0*/  ULEA UR5, UR6, UR37, 0x3 ;  /* 0x0000002506057291 */ /* 0x000fe2000f8e18ff */
[----:B------:R-:W-:Y:S01]  /*29b0*/  PRMT R4, RZ, 0x654, R4 ;  /* 0x00000654ff047816 */ /* 0x000fe20000000004 */
[----:B-1----:R-:W-:Y:S01]  /*29c0*/  @!P2 IMAD.MOV.U32 R5, RZ, RZ, 0x10 ;  /* 0x00000010ff05a424 */ /* 0x002fe200078e00ff */
[----:B------:R-:W-:Y:S01]  /*29d0*/  SHF.L.U32 R7, R12, 0x1f, RZ ;  /* 0x0000001f0c077819 */ /* 0x000fe200000006ff */
[----:B------:R-:W-:Y:S01]  /*29e0*/  UIADD3 UR4, UPT, UPT, UR5, 0xf0, URZ ;  /* 0x000000f005047890 */ /* 0x000fe2000fffe0ff */
[----:B------:R1:W-:Y:S05]  /*29f0*/  SYNCS.ARRIVE.TRANS64.RED.A1T0 RZ, [R4+URZ], RZ ;  /* 0x000000ff04ff79a7 */ /* 0x0003ea00081004ff */
[----:B------:R-:W-:Y:S01]  /*2a00*/  IMAD.U32 R0, RZ, RZ, UR4 ;  /* 0x00000004ff007e24 */ /* 0x000fe2000f8e00ff */
[----:B------:R-:W2:Y:S04]  /*2a10*/  SYNCS.PHASECHK.TRANS64.TRYWAIT P0, [UR5+0x100], R7 ;  /* 0x00010007ff0075a7 */ /* 0x000ea80008001105 */
[----:B------:R-:W-:Y:S01]  /*2a20*/  PRMT R13, R3, 0x654, R0 ;  /* 0x00000654030d7816 */ /* 0x000fe20000000000 */
[----:B-12---:R-:W-:Y:S06]  /*2a30*/  @!P0 BRA `(.L_x_47) ;  /* 0x0000009c00388947 */ /* 0x006fec0003800000 */
.L_x_205:
[----:B------:R-:W-:Y:S01]  /*2a40*/  ULEA UR4, UR6, UR37, 0x4 ;  /* 0x0000002506047291 */ /* 0x000fe2000f8e20ff */
[----:B------:R-:W-:Y:S01]  /*2a50*/  SEL R2, R13, R2, !P2 ;  /* 0x000000020d027207 */ /* 0x000fe20005000000 */
[----:B------:R-:W-:Y:S01]  /*2a60*/  UIADD3 UR5, UPT, UPT, UR5, 0xf0, URZ ;  /* 0x000000f005057890 */ /* 0x000fe2000fffe0ff */
[----:B-1----:R-:W-:Y:S01]  /*2a70*/  LEA R0, R11, UR37, 0x3 ;  /* 0x000000250b007c11 */ /* 0x002fe2000f8e18ff */
[----:B------:R-:W-:Y:S01]  /*2a80*/  UIADD3 UR4, UPT, UPT, UR4, 0x160, URZ ;  /* 0x0000016004047890 */ /* 0x000fe2000fffe0ff */
[----:B------:R1:W-:Y:S01]  /*2a90*/  @!P2 SYNCS.ARRIVE.TRANS64.RED RZ, [R2+URZ], R5 ;  /* 0x0000000502ffa9a7 */ /* 0x0003e200080004ff */
[----:B------:R-:W-:Y:S01]  /*2aa0*/  UIADD3 UR6, UPT, UPT, UR6, 0x1, URZ ;  /* 0x0000000106067890 */ /* 0x000fe2000fffe0ff */
[----:B------:R-:W-:-:S03]  /*2ab0*/  VIADD R8, R8, 0x1 ;  /* 0x0000000108087836 */ /* 0x000fc60000000000 */
[----:B------:R-:W-:Y:S02]  /*2ac0*/  UISETP.NE.AND UP0, UPT, UR6, 0x2, UPT ;  /* 0x000000020600788c */ /* 0x000fe4000bf05270 */
[----:B------:R-:W-:Y:S01]  /*2ad0*/  ISETP.NE.AND P0, PT, R8, 0x2, PT ;  /* 0x000000020800780c */ /* 0x000fe20003f05270 */
[----:B------:R-:W-:Y:S06]  /*2ae0*/  UGETNEXTWORKID.BROADCAST [UR4], [UR5] ;  /* 0x00000000040073ca */ /* 0x000fec0008000100 */
[----:B------:R-:W-:Y:S02]  /*2af0*/  USEL UR4, URZ, 0x1, UP0 ;  /* 0x00000001ff047887 */ /* 0x000fe40008000000 */
[----:B------:R-:W-:-:S04]  /*2b00*/  USEL UR6, UR6, URZ, UP0 ;  /* 0x000000ff06067287 */ /* 0x000fc80008000000 */
[----:B------:R-:W-:Y:S02]  /*2b10*/  LOP3.LUT R12, R12, UR4, RZ, 0x3c, !PT ;  /* 0x000000040c0c7c12 */ /* 0x000fe4000f8e3cff */
[----:B-1----:R-:W-:-:S04]  /*2b20*/  SHF.L.U32 R5, R10, 0x1f, RZ ;  /* 0x0000001f0a057819 */ /* 0x002fc800000006ff */
[----:B------:R-:W1:Y:S02]  /*2b30*/  SYNCS.PHASECHK.TRANS64.TRYWAIT P1, [R0+URZ+0xf0], R5 ;  /* 0x0000f005000075a7 */ /* 0x000e6400080211ff */
[----:B-1----:R-:W-:Y:S05]  /*2b40*/  @!P1 BRA `(.L_x_48) ;  /* 0x0000009c000c9947 */ /* 0x002fea0003800000 */
.L_x_206:
[C---:B------:R-:W-:Y:S01]  /*2b50*/  LEA R4, R11.reuse, UR37, 0x4 ;  /* 0x000000250b047c11 */ /* 0x040fe2000f8e20ff */
[----:B-1----:R-:W-:Y:S01]  /*2b60*/  VIADD R0, R0, 0x100 ;  /* 0x0000010000007836 */ /* 0x002fe20000000000 */
[----:B------:R-:W-:Y:S01]  /*2b70*/  SEL R8, R8, RZ, P0 ;  /* 0x000000ff08087207 */ /* 0x000fe20000000000 */
[----:B------:R-:W-:-:S03]  /*2b80*/  VIADD R11, R11, 0x1 ;  /* 0x000000010b0b7836 */ /* 0x000fc60000000000 */
[----:B------:R-:W1:Y:S01]  /*2b90*/  LDS.128 R4, [R4+0x160] ;  /* 0x0001600004047984 */ /* 0x000e620000000c00 */
[----:B------:R-:W-:Y:S02]  /*2ba0*/  PRMT R0, RZ, 0x654, R0 ;  /* 0x00000654ff007816 */ /* 0x000fe40000000000 */
[C---:B------:R-:W-:Y:S01]  /*2bb0*/  ISETP.NE.AND P1, PT, R11.reuse, 0x2, PT ;  /* 0x000000020b00780c */ /* 0x040fe20003f25270 */
[----:B------:R-:W-:Y:S01]  /*2bc0*/  @!PT LDS RZ, [RZ] ;  /* 0x00000000fffff984 */ /* 0x000fe20000000800 */
[----:B------:R-:W-:Y:S01]  /*2bd0*/  @!PT LDS RZ, [RZ] ;  /* 0x00000000fffff984 */ /* 0x000fe20000000800 */
[----:B------:R-:W-:Y:S01]  /*2be0*/  @!PT LDS RZ, [RZ] ;  /* 0x00000000fffff984 */ /* 0x000fe20000000800 */
[----:B------:R-:W-:Y:S01]  /*2bf0*/  @!PT LDS RZ, [RZ] ;  /* 0x00000000fffff984 */ /* 0x000fe20000000800 */
[----:B------:R2:W-:Y:S06]  /*2c00*/  MEMBAR.ALL.CTA ;  /* 0x0000000000007992 */ /* 0x0005ec0000008000 */
[----:B--2---:R-:W2:Y:S01]  /*2c10*/  FENCE.VIEW.ASYNC.S ;  /* 0x00000000000073c6 */ /* 0x004ea20000000000 */
[----:B------:R-:W-:Y:S01]  /*2c20*/  SEL R11, R11, RZ, P1 ;  /* 0x000000ff0b0b7207 */ /* 0x000fe20000800000 */
[----:B--2---:R2:W-:Y:S01]  /*2c30*/  SYNCS.ARRIVE.TRANS64.RED.A1T0 RZ, [R0+URZ], RZ ;  /* 0x000000ff00ff79a7 */ /* 0x0045e200081004ff */
[----:B-1----:R-:W-:-:S02]  /*2c40*/  LOP3.LUT P3, RZ, R6, 0x1, RZ, 0xc0, !PT ;  /* 0x0000000106ff7812 */ /* 0x002fc4000786c0ff */
[----:B------:R-:W-:-:S04]  /*2c50*/  SEL R5, RZ, 0x1, P1 ;  /* 0x00000001ff057807 */ /* 0x000fc80000800000 */
[----:B------:R-:W-:Y:S02]  /*2c60*/  LOP3.LUT R10, R10, R5, RZ, 0x3c, !PT ;  /* 0x000000050a0a7212 */ /* 0x000fe400078e3cff */
[----:B--2---:R-:W-:-:S04]  /*2c70*/  SEL R0, RZ, 0x1, P0 ;  /* 0x00000001ff007807 */ /* 0x004fc80000000000 */
[----:B------:R-:W-:Y:S01]  /*2c80*/  LOP3.LUT R9, R9, R0, RZ, 0x3c, !PT ;  /* 0x0000000009097212 */ /* 0x000fe200078e3cff */
[----:B------:R-:W-:Y:S06]  /*2c90*/  @P3 BRA `(.L_x_49) ;  /* 0xfffffffc002c3947 */ /* 0x000fec000383ffff */
[----:B------:R-:W-:Y:S01]  /*2ca0*/  ULEA UR5, UR6, UR37, 0x3 ;  /* 0x0000002506057291 */ /* 0x000fe2000f8e18ff */
[----:B------:R-:W-:-:S08]  /*2cb0*/  SHF.L.U32 R3, R12, 0x1f, RZ ;  /* 0x0000001f0c037819 */ /* 0x000fd000000006ff */
[----:B------:R-:W1:Y:S02]  /*2cc0*/  SYNCS.PHASECHK.TRANS64 P0, [UR5+0x100], R3 ;  /* 0x00010003ff0075a7 */ /* 0x000e640008001005 */
[----:B-1----:R-:W-:Y:S05]  /*2cd0*/  @P0 BRA `(.L_x_50) ;  /* 0x0000000000080947 */ /* 0x002fea0003800000 */
[----:B------:R-:W1:Y:S02]  /*2ce0*/  SYNCS.PHASECHK.TRANS64.TRYWAIT P0, [UR5+0x100], R3 ;  /* 0x00010003ff0075a7 */ /* 0x000e640008001105 */
[----:B-1----:R-:W-:Y:S05]  /*2cf0*/  @!P0 BRA `(.L_x_51) ;  /* 0x0000009800b48947 */ /* 0x002fea0003800000 */
.L_x_50:
[----:B------:R-:W-:-:S04]  /*2d00*/  UIADD3 UR4, UPT, UPT, UR6, 0x1, URZ ;  /* 0x0000000106047890 */ /* 0x000fc8000fffe0ff */
[----:B------:R-:W-:-:S04]  /*2d10*/  UISETP.NE.AND UP0, UPT, UR4, 0x2, UPT ;  /* 0x000000020400788c */ /* 0x000fc8000bf05270 */
[----:B------:R-:W-:Y:S02]  /*2d20*/  USEL UR7, URZ, 0x1, UP0 ;  /* 0x00000001ff077887 */ /* 0x000fe40008000000 */
[----:B------:R-:W-:-:S04]  /*2d30*/  USEL UR4, UR4, URZ, UP0 ;  /* 0x000000ff04047287 */ /* 0x000fc80008000000 */
[----:B------:R-:W-:Y:S01]  /*2d40*/  ULEA UR4, UR4, UR37, 0x3 ;  /* 0x0000002504047291 */ /* 0x000fe2000f8e18ff */
[----:B-1----:R-:W-:-:S04]  /*2d50*/  LOP3.LUT R3, R12, UR7, RZ, 0x3c, !PT ;  /* 0x000000070c037c12 */ /* 0x002fc8000f8e3cff */
[----:B------:R-:W-:-:S04]  /*2d60*/  SHF.L.U32 R0, R3, 0x1f, RZ ;  /* 0x0000001f03007819 */ /* 0x000fc800000006ff */
[----:B------:R-:W1:Y:S02]  /*2d70*/  SYNCS.PHASECHK.TRANS64 P0, [UR4+0x100], R0 ;  /* 0x00010000ff0075a7 */ /* 0x000e640008001004 */
[----:B-1----:R-:W-:Y:S05]  /*2d80*/  @P0 EXIT ;  /* 0x000000000000094d */ /* 0x002fea0003800000 */
[----:B------:R-:W-:Y:S02]  /*2d90*/  SHF.L.U32 R3, R3, 0x1f, RZ ;  /* 0x0000001f03037819 */ /* 0x000fe400000006ff */
[----:B------:R-:W-:-:S07]  /*2da0*/  MOV R0, UR4 ;  /* 0x0000000400007c02 */ /* 0x000fce0008000f00 */
.L_x_52:
[----:B-1----:R1:W2:Y:S02]  /*2db0*/  SYNCS.PHASECHK.TRANS64.TRYWAIT P0, [R0+URZ+0x100], R3 ;  /* 0x00010003000075a7 */ /* 0x0022a400080011ff */
[----:B--2---:R-:W-:Y:S05]  /*2dc0*/  @!P0 NANOSLEEP.SYNCS 0x989680 ;  /* 0x009896800000895d */ /* 0x004fea0003900000 */
[----:B------:R-:W2:Y:S02]  /*2dd0*/  @!P0 SYNCS.PHASECHK.TRANS64 P0, [R0+URZ+0x100], R3 ;  /* 0x00010003000085a7 */ /* 0x000ea400080010ff */
[----:B--2---:R-:W-:Y:S05]  /*2de0*/  @P0 EXIT ;  /* 0x000000000000094d */ /* 0x004fea0003800000 */
[----:B------:R-:W-:Y:S05]  /*2df0*/  BRA `(.L_x_52) ;  /* 0xfffffffc00ec7947 */ /* 0x000fea000383ffff */
.L_x_45:
[----:B------:R-:W-:Y:S05]  /*2e00*/  BRA.U UP4, `(.L_x_53) ;  /* 0x0000001104c07547 */ /* 0x000fea000b800000 */
[----:B------:R-:W-:Y:S01]  /*2e10*/  UMOV UR6, 0x40 ;  /* 0x0000004000067882 */ /* 0x000fe20000000000 */
[----:B------:R-:W-:Y:S01]  /*2e20*/  NOP ;  /* 0x0000000000007918 */ /* 0x000fe20000000000 */
[----:B------:R-:W-:Y:S01]  /*2e30*/  ULEA UR6, UR37, UR6, 0x18 ;  /* 0x0000000625067291 */ /* 0x000fe2000f8ec0ff */
[----:B------:R-:W-:Y:S02]  /*2e40*/  UMOV UR7, 0x400 ;  /* 0x0000040000077882 */ /* 0x000fe40000000000 */
[----:B------:R-:W-:-:S06]  /*2e50*/  ULEA UR37, UR37, UR7, 0x18 ;  /* 0x0000000725257291 */ /* 0x000fcc000f8ec0ff */
[----:B------:R-:W1:Y:S02]  /*2e60*/  LDS.U8 R2, [UR6+0x1c] ;  /* 0x00001c06ff027984 */ /* 0x000e640008000000 */
[----:B-1----:R-:W-:-:S13]  /*2e70*/  ISETP.NE.AND P0, PT, R2, RZ, PT ;  /* 0x000000ff0200720c */ /* 0x002fda0003f05270 */
[----:B------:R-:W-:Y:S05]  /*2e80*/  @P0 BRA `(.L_x_54) ;  /* 0x0000000400080947 */ /* 0x000fea0003800000 */
[----:B------:R-:W-:Y:S02]  /*2e90*/  UISETP.NE.U32.AND UP0, UPT, UR4, 0x1, UPT ;  /* 0x000000010400788c */ /* 0x000fe4000bf05070 */
[----:B------:R-:W-:-:S07]  /*2ea0*/  UIADD3 UR8, UPT, UPT, UR6, 0x8, URZ ;  /* 0x0000000806087890 */ /* 0x000fce000fffe0ff */
[----:B------:R-:W-:Y:S05]  /*2eb0*/  BRA.U !UP0, `(.L_x_55) ;  /* 0x00000001089c7547 */ /* 0x000fea000b800000 */
[----:B------:R-:W-:Y:S01]  /*2ec0*/  ELECT P0, URZ, PT ;  /* 0x0000000000ff782f */ /* 0x000fe20003800000 */
[----:B------:R-:W-:-:S12]  /*2ed0*/  BSSY B0, `(.L_x_55) ;  /* 0x0000025000007945 */ /* 0x000fd80003800000 */
[----:B------:R-:W-:Y:S05]  /*2ee0*/  @!P0 BRA `(.L_x_56) ;  /* 0x00000000008c8947 */ /* 0x000fea0003800000 */
[----:B------:R-:W-:-:S05]  /*2ef0*/  UMOV UR7, 0x10 ;  /* 0x0000001000077882 */ /* 0x000fca0000000000 */
[----:B------:R-:W-:Y:S04]  /*2f00*/  DEPBAR.LE SB1, 0x36 ;  /* 0x00009d800000791a */ /* 0x000fe80000000000 */
[----:B------:R-:W1:Y:S02]  /*2f10*/  UTCATOMSWS.2CTA.FIND_AND_SET.ALIGN UP1, UR7, UR7 ;  /* 0x00000007000775e3 */ /* 0x000e640008220800 */
[----:B-1----:R-:W-:Y:S01]  /*2f20*/  MOV R9, UR7 ;  /* 0x0000000700097c02 */ /* 0x002fe20008000f00 */
[----:B------:R-:W-:Y:S06]  /*2f30*/  BRA.U UP1, `(.L_x_57) ;  /* 0x0000000101187547 */ /* 0x000fec000b800000 */
.L_x_58:
[----:B------:R-:W-:Y:S05]  /*2f40*/  NANOSLEEP 0x64 ;  /* 0x000000640000795d */ /* 0x000fea0003800000 */
[----:B------:R-:W-:-:S05]  /*2f50*/  UMOV UR7, 0x10 ;  /* 0x0000001000077882 */ /* 0x000fca0000000000 */
[----:B------:R-:W-:Y:S04]  /*2f60*/  DEPBAR.LE SB1, 0x36 ;  /* 0x00009d800000791a */ /* 0x000fe80000000000 */
[----:B------:R-:W1:Y:S02]  /*2f70*/  UTCATOMSWS.2CTA.FIND_AND_SET.ALIGN UP1, UR7, UR7 ;  /* 0x00000007000775e3 */ /* 0x000e640008220800 */
[----:B-1----:R-:W-:Y:S01]  /*2f80*/  MOV R9, UR7 ;  /* 0x0000000700097c02 */ /* 0x002fe20008000f00 */
[----:B------:R-:W-:Y:S05]  /*2f90*/  BRA.U !UP1, `(.L_x_58) ;  /* 0xfffffffd09e87547 */ /* 0x000fea000b83ffff */
.L_x_57:
[----:B------:R-:W1:Y:S01]  /*2fa0*/  LDS R5, [UR6+0x10] ;  /* 0x00001006ff057984 */ /* 0x000e620008000800 */
[----:B------:R-:W-:Y:S01]  /*2fb0*/  IMAD.U32 R3, RZ, RZ, UR37 ;  /* 0x00000025ff037e24 */ /* 0x000fe2000f8e00ff */
[----:B------:R-:W-:-:S03]  /*2fc0*/  MOV R2, UR5 ;  /* 0x0000000500027c02 */ /* 0x000fc60008000f00 */
[----:B------:R-:W-:Y:S01]  /*2fd0*/  VIADD R3, R3, 0x180 ;  /* 0x0000018003037836 */ /* 0x000fe20000000000 */
[----:B-1----:R-:W-:-:S04]  /*2fe0*/  SHF.L.U32 R5, R5, 0x1f, RZ ;  /* 0x0000001f05057819 */ /* 0x002fc800000006ff */
[----:B------:R-:W1:Y:S02]  /*2ff0*/  SYNCS.PHASECHK.TRANS64.TRYWAIT P0, [UR6+0x8], R5 ;  /* 0x00000805ff0075a7 */ /* 0x000e640008001106 */
[----:B-1----:R-:W-:Y:S05]  /*3000*/  @P0 BRA `(.L_x_59) ;  /* 0x0000000000080947 */ /* 0x002fea0003800000 */
[----:B------:R-:W1:Y:S02]  /*3010*/  SYNCS.PHASECHK.TRANS64.TRYWAIT P0, [UR6+0x8], R5 ;  /* 0x00000805ff0075a7 */ /* 0x000e640008001106 */
[----:B-1----:R-:W-:Y:S05]  /*3020*/  @!P0 BRA `(.L_x_60) ;  /* 0x0000009800008947 */ /* 0x002fea0003800000 */
.L_x_59:
[----:B-1----:R-:W-:Y:S01]  /*3030*/  HFMA2 R4, -RZ, RZ, 0, 5.9604644775390625e-08 ;  /* 0x00000001ff047431 */ /* 0x002fe200000001ff */
[----:B------:R-:W-:Y:S01]  /*3040*/  UPRMT UR7, UR5, 0x654, UR8 ;  /* 0x0000065405077896 */ /* 0x000fe20008000008 */
[----:B------:R-:W-:Y:S01]  /*3050*/  IMAD.MOV.U32 R6, RZ, RZ, 0xffff ;  /* 0x0000ffffff067424 */ /* 0x000fe200078e00ff */
[----:B------:R-:W-:Y:S01]  /*3060*/  PRMT R2, R2, 0x654, R3 ;  /* 0x0000065402027816 */ /* 0x000fe20000000003 */
[----:B------:R-:W-:Y:S02]  /*3070*/  IMAD.MOV.U32 R5, RZ, RZ, 0x4 ;  /* 0x00000004ff057424 */ /* 0x000fe400078e00ff */
[----:B------:R-:W-:Y:S01]  /*3080*/  IMAD.SHL.U32 R8, R9, 0x20, RZ ;  /* 0x0000002009087824 */ /* 0x000fe200078e00ff */
[----:B------:R-:W-:Y:S02]  /*3090*/  MOV R3, UR7 ;  /* 0x0000000700037c02 */ /* 0x000fe40008000f00 */
[-C--:B------:R-:W-:Y:S01]  /*30a0*/  SHF.L.U32 R7, R6, R9.reuse, RZ ;  /* 0x0000000906077219 */ /* 0x080fe200000006ff */
[----:B------:R1:W-:Y:S01]  /*30b0*/  SYNCS.ARRIVE.TRANS64.RED RZ, [UR7], R5 ;  /* 0x00000005ffff79a7 */ /* 0x0003e20008000407 */
[----:B------:R-:W-:Y:S01]  /*30c0*/  SHF.L.U32 R6, R4, R9, RZ ;  /* 0x0000000904067219 */ /* 0x000fe200000006ff */
[----:B------:R1:W-:Y:S04]  /*30d0*/  STS [UR37+0x180], R8 ;  /* 0x00018008ff007988 */ /* 0x0003e80008000825 */
[----:B------:R1:W-:Y:S04]  /*30e0*/  STAS [R2.64], R9 ;  /* 0x0000000902007dbd */ /* 0x0003e8000c0008ff */
[----:B------:R1:W-:Y:S04]  /*30f0*/  ATOMS.OR RZ, [UR6+0x14], R7 ;  /* 0x00001407ffff798c */ /* 0x0003e8000b000006 */
[----:B------:R1:W-:Y:S04]  /*3100*/  ATOMS.OR RZ, [UR6+0x18], R6 ;  /* 0x00001806ffff798c */ /* 0x0003e8000b000006 */
[----:B------:R1:W-:Y:S02]  /*3110*/  ATOMS.XOR RZ, [UR6+0x10], R4 ;  /* 0x00001004ffff798c */ /* 0x0003e4000b800006 */
.L_x_56:
[----:B------:R-:W-:Y:S05]  /*3120*/  BSYNC B0 ;  /* 0x0000000000007941 */ /* 0x000fea0003800000 */
.L_x_55:
[----:B------:R-:W-:Y:S05]  /*3130*/  BRA.U UP0, `(.L_x_61) ;  /* 0x00000001006c7547 */ /* 0x000fea000b800000 */
[----:B------:R-:W-:-:S03]  /*3140*/  UMOV UR7, 0xffffffff ;  /* 0xffffffff00077882 */ /* 0x000fc60000000000 */
[----:B------:R-:W-:Y:S05]  /*3150*/  BRA.DIV UR7, `(.L_x_62) ;  /* 0x0000009607cc7947 */ /* 0x000fea000b800000 */
[----:B------:R-:W-:-:S13]  /*3160*/  ELECT P6, URZ, PT ;  /* 0x0000000000ff782f */ /* 0x000fda00038c0000 */
.L_x_210:
[----:B------:R-:W-:Y:S05]  /*3170*/  @!P6 BRA `(.L_x_61) ;  /* 0x00000000005ce947 */ /* 0x000fea0003800000 */
[----:B-1----:R-:W1:Y:S02]  /*3180*/  LDS R3, [UR6+0x10] ;  /* 0x00001006ff037984 */ /* 0x002e640008000800 */
[----:B-1----:R-:W-:-:S04]  /*3190*/  SHF.L.U32 R3, R3, 0x1f, RZ ;  /* 0x0000001f03037819 */ /* 0x002fc800000006ff */
[----:B------:R-:W1:Y:S02]  /*31a0*/  SYNCS.PHASECHK.TRANS64.TRYWAIT P0, [UR6+0x8], R3 ;  /* 0x00000803ff0075a7 */ /* 0x000e640008001106 */
[----:B-1----:R-:W-:Y:S05]  /*31b0*/  @P0 BRA `(.L_x_63) ;  /* 0x0000000000080947 */ /* 0x002fea0003800000 */
[----:B------:R-:W1:Y:S02]  /*31c0*/  SYNCS.PHASECHK.TRANS64.TRYWAIT P0, [UR6+0x8], R3 ;  /* 0x00000803ff0075a7 */ /* 0x000e640008001106 */
[----:B-1----:R-:W-:Y:S05]  /*31d0*/  @!P0 BRA `(.L_x_64) ;  /* 0x0000009400cc8947 */ /* 0x002fea0003800000 */
.L_x_63:
[----:B------:R-:W2:Y:S01]  /*31e0*/  LDS R5, [UR37+0x180] ;  /* 0x00018025ff057984 */ /* 0x000ea20008000800 */
[----:B-1----:R-:W-:Y:S02]  /*31f0*/  HFMA2 R2, -RZ, RZ, 0, 5.9604644775390625e-08 ;  /* 0x00000001ff027431 */ /* 0x002fe400000001ff */
[----:B------:R-:W-:Y:S01]  /*3200*/  IMAD.MOV.U32 R3, RZ, RZ, 0xffff ;  /* 0x0000ffffff037424 */ /* 0x000fe200078e00ff */
[----:B------:R-:W-:Y:S01]  /*3210*/  UPRMT UR7, UR5, 0x654, UR8 ;  /* 0x0000065405077896 */ /* 0x000fe20008000008 */
[----:B--2---:R-:W-:-:S03]  /*3220*/  IMAD.SHL.U32 R4, R5, 0x20, RZ ;  /* 0x0000002005047824 */ /* 0x004fc600078e00ff */
[-C--:B------:R-:W-:Y:S02]  /*3230*/  SHF.L.U32 R3, R3, R5.reuse, RZ ;  /* 0x0000000503037219 */ /* 0x080fe400000006ff */
[----:B------:R-:W-:Y:S01]  /*3240*/  SHF.L.U32 R5, R2, R5, RZ ;  /* 0x0000000502057219 */ /* 0x000fe200000006ff */
[----:B------:R2:W-:Y:S04]  /*3250*/  STS [UR37+0x180], R4 ;  /* 0x00018004ff007988 */ /* 0x0005e80008000825 */
[----:B------:R2:W-:Y:S04]  /*3260*/  ATOMS.OR RZ, [UR6+0x14], R3 ;  /* 0x00001403ffff798c */ /* 0x0005e8000b000006 */
[----:B------:R2:W-:Y:S01]  /*3270*/  ATOMS.OR RZ, [UR6+0x18], R5 ;  /* 0x00001805ffff798c */ /* 0x0005e2000b000006 */
[----:B------:R-:W-:Y:S03]  /*3280*/  SYNCS.ARRIVE.TRANS64.RED.A1T0 RZ, [UR7], RZ ;  /* 0x000000ffffff79a7 */ /* 0x000fe60008100407 */
[----:B------:R2:W-:Y:S01]  /*3290*/  ATOMS.XOR RZ, [UR6+0x10], R2 ;  /* 0x00001002ffff798c */ /* 0x0005e2000b800006 */
[----:B------:R-:W-:Y:S05]  /*32a0*/  BRA `(.L_x_61) ;  /* 0x0000000000107947 */ /* 0x000fea0003800000 */
.L_x_54:
[----:B------:R-:W-:-:S05]  /*32b0*/  MOV R2, 0xffffffff ;  /* 0xffffffff00027802 */ /* 0x000fca0000000f00 */
[----:B------:R1:W-:Y:S02]  /*32c0*/  STS [UR37+0x180], R2 ;  /* 0x00018002ff007988 */ /* 0x0003e40008000825 */
[----:B-1----:R-:W-:Y:S02]  /*32d0*/  MOV R2, 0x32f0 ;  /* 0x000032f000027802 */ /* 0x002fe40000000f00 */
[----:B-----5:R-:W-:Y:S05]  /*32e0*/  CALL.REL.NOINC `($__internal_1_$__cuda_sm10x_tcgen05_guardrail_trap_phase_invalid_during_alloc) ;  /* 0x000000a000207944 */ /* 0x020fea0003c00000 */
.L_x_61:
[----:B------:R-:W-:Y:S05]  /*32f0*/  WARPSYNC.ALL ;  /* 0x0000000000007948 */ /* 0x000fea0003800000 */
[----:B------:R-:W3:Y:S01]  /*3300*/  S2UR UR6, SR_CgaCtaId ;  /* 0x00000000000679c3 */ /* 0x000ee20000008800 */
[----:B------:R-:W-:Y:S01]  /*3310*/  UMOV UR7, 0x400 ;  /* 0x0000040000077882 */ /* 0x000fe20000000000 */
[----:B------:R-:W-:-:S06]  /*3320*/  NOP ;  /* 0x0000000000007918 */ /* 0x000fcc0000000000 */
[----:B------:R-:W-:Y:S06]  /*3330*/  BAR.ARV 0x6, 0xa0 ;  /* 0x0182800000007b1d */ /* 0x000fec0000002000 */
[----:B------:R-:W-:Y:S01]  /*3340*/  LOP3.LUT R10, R10, 0xffff, RZ, 0xc0, !PT ;  /* 0x0000ffff0a0a7812 */ /* 0x000fe200078ec0ff */
[----:B------:R-:W-:Y:S01]  /*3350*/  UISETP.LT.AND UP0, UPT, UR21, 0x1, UPT ;  /* 0x000000011500788c */ /* 0x000fe2000bf01270 */
[----:B------:R-:W-:Y:S01]  /*3360*/  LOP3.LUT R0, R0, 0xffff, RZ, 0xc0, !PT ;  /* 0x0000ffff00007812 */ /* 0x000fe200078ec0ff */
[----:B-1----:R-:W-:Y:S01]  /*3370*/  IMAD.MOV.U32 R9, RZ, RZ, 0x1 ;  /* 0x00000001ff097424 */ /* 0x002fe200078e00ff */
[----:B------:R-:W-:Y:S01]  /*3380*/  R2UR UR12, R10 ;  /* 0x000000000a0c72ca */ /* 0x000fe200000e0000 */
[----:B------:R-:W-:Y:S01]  /*3390*/  USEL UR13, UR21, 0x1, !UP0 ;  /* 0x00000001150d7887 */ /* 0x000fe2000c000000 */
[----:B------:R-:W-:Y:S01]  /*33a0*/  R2UR UR11, R0 ;  /* 0x00000000000b72ca */ /* 0x000fe200000e0000 */
[----:B------:R-:W-:Y:S01]  /*33b0*/  IMAD.MOV.U32 R8, RZ, RZ, RZ ;  /* 0x000000ffff087224 */ /* 0x000fe200078e00ff */
[----:B------:R-:W-:-:S02]  /*33c0*/  UISETP.NE.AND UP3, UPT, UR4, URZ, UPT ;  /* 0x000000ff0400728c */ /* 0x000fc4000bf65270 */
[----:B---3--:R-:W-:Y:S02]  /*33d0*/  ULEA UR6, UR6, UR7, 0x18 ;  /* 0x0000000706067291 */ /* 0x008fe4000f8ec0ff */
[----:B------:R-:W-:Y:S02]  /*33e0*/  UIADD3 UR13, UPT, UPT, -UR13, URZ, URZ ;  /* 0x000000ff0d0d7290 */ /* 0x000fe4000fffe1ff */
[----:B------:R-:W-:Y:S02]  /*33f0*/  UIADD3 UR14, UPT, UPT, UR6, 0x8400, URZ ;  /* 0x00008400060e7890 */ /* 0x000fe4000fffe0ff */
[----:B------:R-:W-:Y:S02]  /*3400*/  UIADD3 UR15, UPT, UPT, UR6, 0x1c400, URZ ;  /* 0x0001c400060f7890 */ /* 0x000fe4000fffe0ff */
[----:B------:R-:W-:Y:S01]  /*3410*/  UIADD3 UR16, UPT, UPT, UR6, 0x30400, URZ ;  /* 0x0003040006107890 */ /* 0x000fe2000fffe0ff */
[----:B--2---:R-:W1:Y:S01]  /*3420*/  LDS R2, [UR6+0x180] ;  /* 0x00018006ff027984 */ /* 0x004e620008000800 */
[----:B------:R-:W-:-:S02]  /*3430*/  USHF.R.U32.HI UR14, URZ, 0x4, UR14 ;  /* 0x00000004ff0e7899 */ /* 0x000fc4000801160e */
[----:B------:R-:W-:Y:S02]  /*3440*/  USHF.R.U32.HI UR15, URZ, 0x4, UR15 ;  /* 0x00000004ff0f7899 */ /* 0x000fe4000801160f */
[----:B------:R-:W-:Y:S02]  /*3450*/  USHF.R.U32.HI UR16, URZ, 0x4, UR16 ;  /* 0x00000004ff107899 */ /* 0x000fe40008011610 */
[----:B------:R-:W-:Y:S02]  /*3460*/  ULOP3.LUT UR14, UR14, 0x3fff, URZ, 0xc0, !UPT ;  /* 0x00003fff0e0e7892 */ /* 0x000fe4000f8ec0ff */
[----:B------:R-:W-:Y:S02]  /*3470*/  ULOP3.LUT UR15, UR15, 0x3fff, URZ, 0xc0, !UPT ;  /* 0x00003fff0f0f7892 */ /* 0x000fe4000f8ec0ff */
[----:B------:R-:W-:Y:S02]  /*3480*/  ULOP3.LUT UR16, UR16, 0x3fff, URZ, 0xc0, !UPT ;  /* 0x00003fff10107892 */ /* 0x000fe4000f8ec0ff */
[----:B------:R-:W-:-:S02]  /*3490*/  ULOP3.LUT UR14, UR14, 0x10000, URZ, 0xfc, !UPT ;  /* 0x000100000e0e7892 */ /* 0x000fc4000f8efcff */
[----:B------:R-:W-:Y:S02]  /*34a0*/  ULOP3.LUT UR15, UR15, 0x10000, URZ, 0xfc, !UPT ;  /* 0x000100000f0f7892 */ /* 0x000fe4000f8efcff */
[----:B------:R-:W-:Y:S01]  /*34b0*/  ULOP3.LUT UR16, UR16, 0x10000, URZ, 0xfc, !UPT ;  /* 0x0001000010107892 */ /* 0x000fe2000f8efcff */
[----:B------:R-:W-:Y:S01]  /*34c0*/  UMOV UR26, URZ ;  /* 0x000000ff001a7c82 */ /* 0x000fe20008000000 */
[----:B------:R-:W-:Y:S01]  /*34d0*/  UMOV UR25, URZ ;  /* 0x000000ff00197c82 */ /* 0x000fe20008000000 */
[----:B-1----:R-:W-:Y:S01]  /*34e0*/  R2UR UR29, R2 ;  /* 0x00000000021d72ca */ /* 0x002fe200000e0000 */
[----:B------:R-:W-:-:S05]  /*34f0*/  IMAD.MOV.U32 R2, RZ, RZ, 0x1020 ;  /* 0x00001020ff027424 */ /* 0x000fca00078e00ff */
[----:B------:R-:W-:Y:S02]  /*3500*/  R2UR UR27, R2 ;  /* 0x00000000021b72ca */ /* 0x000fe400000e0000 */
[----:B------:R-:W-:-:S05]  /*3510*/  CS2R R2, SRZ ;  /* 0x0000000000027805 */ /* 0x000fca000001ff00 */
[----:B------:R-:W-:Y:S02]  /*3520*/  ULOP3.LUT UR7, UR29, 0x1, URZ, 0xc0, !UPT ;  /* 0x000000011d077892 */ /* 0x000fe4000f8ec0ff */
[----:B------:R-:W-:Y:S02]  /*3530*/  UIADD3 UR28, UPT, UPT, UR29, 0x100, URZ ;  /* 0x000001001d1c7890 */ /* 0x000fe4000fffe0ff */
[----:B------:R-:W-:-:S04]  /*3540*/  ULOP3.LUT UR7, UR7, 0x14, URZ, 0xfc, !UPT ;  /* 0x0000001407077892 */ /* 0x000fc8000f8efcff */
[----:B------:R-:W-:-:S12]  /*3550*/  UPRMT UR27, UR7, 0x5410, UR27 ;  /* 0x00005410071b7896 */ /* 0x000fd8000800001b */
.L_x_73:
[C---:B------:R-:W-:Y:S02]  /*3560*/  LEA R0, R8.reuse, UR6, 0x3 ;  /* 0x0000000608007c11 */ /* 0x040fe4000f8e18ff */
[----:B------:R-:W-:Y:S02]  /*3570*/  SHF.L.U32 R5, R3, 0x1f, RZ ;  /* 0x0000001f03057819 */ /* 0x000fe400000006ff */
[----:B------:R-:W-:Y:S02]  /*3580*/  LEA R4, R8, UR6, 0x4 ;  /* 0x0000000608047c11 */ /* 0x000fe4000f8e20ff */
[----:B------:R-:W1:Y:S02]  /*3590*/  SYNCS.PHASECHK.TRANS64.TRYWAIT P0, [R0+URZ+0xf0], R5 ;  /* 0x0000f005000075a7 */ /* 0x000e6400080011ff */
[----:B-1234-:R-:W-:Y:S05]  /*35a0*/  @!P0 BRA `(.L_x_65) ;  /* 0x0000009000f08947 */ /* 0x01efea0003800000 */
.L_x_211:
[----:B-1----:R-:W1:Y:S01]  /*35b0*/  LDS.128 R4, [R4+0x160] ;  /* 0x0001600004047984 */ /* 0x002e620000000c00 */
[----:B------:R-:W-:Y:S02]  /*35c0*/  VIADD R0, R0, 0x100 ;  /* 0x0000010000007836 */ /* 0x000fe40000000000 */
        /* <DEDUP_REMOVED lines=9> */
[----:B-1----:R-:W-:Y:S01]  /*3660*/  LOP3.LUT P1, RZ, R6, 0x1, RZ, 0xc0, !PT ;  /* 0x0000000106ff7812 */ /* 0x002fe2000782c0ff */
[----:B--2---:R-:W-:-:S12]  /*3670*/  BRA.U UP3, `(.L_x_66) ;  /* 0x0000000503447547 */ /* 0x004fd8000b800000 */
[----:B------:R-:W1:Y:S01]  /*3680*/  LDCU UR7, c[0x0][0x38c] ;  /* 0x00007180ff0777ac */ /* 0x000e620008000800 */
[----:B------:R-:W-:Y:S02]  /*3690*/  PLOP3.LUT P2, PT, PT, PT, PT, 0x80, 0x8 ;  /* 0x000000000008781c */ /* 0x000fe40003f4f070 */
[----:B------:R-:W-:Y:S01]  /*36a0*/  SHF.L.U32 R5, R9, 0x1f, RZ ;  /* 0x0000001f09057819 */ /* 0x000fe200000006ff */
[----:B------:R-:W-:Y:S02]  /*36b0*/  ULEA UR9, UR26, UR6, 0x3 ;  /* 0x000000061a097291 */ /* 0x000fe4000f8e18ff */
[----:B------:R-:W-:Y:S02]  /*36c0*/  ULEA UR10, UR26, UR29, 0x7 ;  /* 0x0000001d1a0a7291 */ /* 0x000fe4000f8e38ff */
[----:B-1----:R-:W-:-:S06]  /*36d0*/  UISETP.GE.AND UP0, UPT, UR7, 0x1, UPT ;  /* 0x000000010700788c */ /* 0x002fcc000bf06270 */
[----:B------:R-:W-:-:S05]  /*36e0*/  PLOP3.LUT P0, PT, PT, PT, UP0, 0x80, 0x8 ;  /* 0x000000000008781c */ /* 0x000fca0003f0f008 */
[----:B------:R-:W-:-:S08]  /*36f0*/  @UP0 ULEA UR7, UR25, UR6, 0x3 ;  /* 0x0000000619070291 */ /* 0x000fd0000f8e18ff */
[----:B------:R-:W-:-:S04]  /*3700*/  @P0 SHF.L.U32 R0, R2, 0x1f, RZ ;  /* 0x0000001f02000819 */ /* 0x000fc800000006ff */
[----:B------:R1:W2:Y:S01]  /*3710*/  @P0 SYNCS.PHASECHK.TRANS64.TRYWAIT P2, [UR7], R0 ;  /* 0x00000000ff0005a7 */ /* 0x0002a20008041107 */
[----:B------:R-:W3:Y:S02]  /*3720*/  SYNCS.PHASECHK.TRANS64.TRYWAIT P0, [UR9+0x120], R5 ;  /* 0x00012005ff0075a7 */ /* 0x000ee40008001109 */
[----:B-123--:R-:W-:Y:S05]  /*3730*/  @!P0 BRA `(.L_x_67) ;  /* 0x0000009000a08947 */ /* 0x00efea0003800000 */
.L_x_213:
[----:B------:R-:W-:Y:S05]  /*3740*/  BRA.U !UP0, `(.L_x_68) ;  /* 0x0000000508047547 */ /* 0x000fea000b800000 */
[----:B------:R-:W-:Y:S01]  /*3750*/  HFMA2 R4, -RZ, RZ, 0, 0.0005035400390625 ;  /* 0x00001020ff047431 */ /* 0x000fe200000001ff */
[----:B------:R-:W-:Y:S01]  /*3760*/  UMOV UR24, URZ ;  /* 0x000000ff00187c82 */ /* 0x000fe20008000000 */
[----:B------:R-:W-:Y:S01]  /*3770*/  UMOV UR23, 0x1 ;  /* 0x0000000100177882 */ /* 0x000fe20000000000 */
[----:B------:R-:W-:Y:S01]  /*3780*/  UMOV UR17, UR25 ;  /* 0x0000001900117c82 */ /* 0x000fe20008000000 */
[----:B------:R-:W-:Y:S01]  /*3790*/  UMOV UR22, UR13 ;  /* 0x0000000d00167c82 */ /* 0x000fe20008000000 */
[----:B------:R-:W-:Y:S01]  /*37a0*/  UMOV UR20, UR21 ;  /* 0x0000001500147c82 */ /* 0x000fe20008000000 */
[----:B------:R-:W-:-:S05]  /*37b0*/  UMOV UR19, URZ ;  /* 0x000000ff00137c82 */ /* 0x000fca0008000000 */
.L_x_72:
[----:B------:R-:W-:Y:S02]  /*37c0*/  UIADD3 UR22, UPT, UPT, UR22, 0x1, URZ ;  /* 0x0000000116167890 */ /* 0x000fe4000fffe0ff */
[----:B---3--:R-:W-:Y:S02]  /*37d0*/  ULEA UR8, UR17, UR6, 0x3 ;  /* 0x0000000611087291 */ /* 0x008fe4000f8e18ff */
[----:B------:R-:W-:Y:S01]  /*37e0*/  UISETP.NE.AND UP0, UPT, UR22, URZ, UPT ;  /* 0x000000ff1600728c */ /* 0x000fe2000bf05270 */
[----:B--2---:R-:W-:Y:S10]  /*37f0*/  @P2 BRA `(.L_x_69) ;  /* 0x00000000000c2947 */ /* 0x004ff40003800000 */
[----:B-1----:R-:W-:Y:S04]  /*3800*/  SHF.L.U32 R5, R2, 0x1f, RZ ;  /* 0x0000001f02057819 */ /* 0x002fe800000006ff */
[----:B------:R-:W1:Y:S02]  /*3810*/  SYNCS.PHASECHK.TRANS64.TRYWAIT P0, [UR8], R5 ;  /* 0x00000005ff0075a7 */ /* 0x000e640008001108 */
[----:B-1----:R-:W-:Y:S05]  /*3820*/  @!P0 BRA `(.L_x_70) ;  /* 0x00000090007c8947 */ /* 0x002fea0003800000 */
.L_x_69:
[----:B------:R-:W-:Y:S01]  /*3830*/  UISETP.NE.AND UP1, UPT, UR20, 0x1, UPT ;  /* 0x000000011400788c */ /* 0x000fe2000bf25270 */
[----:B------:R-:W-:Y:S01]  /*3840*/  PLOP3.LUT P2, PT, PT, PT, PT, 0x80, 0x8 ;  /* 0x000000000008781c */ /* 0x000fe20003f4f070 */
[----:B------:R-:W-:Y:S04]  /*3850*/  UIADD3 UR25, UPT, UPT, UR17, 0x1, URZ ;  /* 0x0000000111197890 */ /* 0x000fe8000fffe0ff */
[----:B------:R-:W-:Y:S01]  /*3860*/  UISETP.NE.AND UP2, UPT, UR25, 0xa, UPT ;  /* 0x0000000a1900788c */ /* 0x000fe2000bf45270 */
[----:B------:R-:W-:Y:S03]  /*3870*/  PLOP3.LUT P0, PT, PT, PT, UP1, 0x80, 0x8 ;  /* 0x000000000008781c */ /* 0x000fe60003f0f018 */
[----:B------:R-:W-:Y:S02]  /*3880*/  USEL UR18, URZ, 0x1, UP2 ;  /* 0x00000001ff127887 */ /* 0x000fe40009000000 */
[----:B------:R-:W-:Y:S04]  /*3890*/  USEL UR25, UR25, URZ, UP2 ;  /* 0x000000ff19197287 */ /* 0x000fe80009000000 */
[----:B------:R-:W-:Y:S01]  /*38a0*/  @UP1 ULEA UR7, UR25, UR6, 0x3 ;  /* 0x0000000619071291 */ /* 0x000fe2000f8e18ff */
[----:B------:R-:W-:Y:S04]  /*38b0*/  LOP3.LUT R2, R2, UR18, RZ, 0x3c, !PT ;  /* 0x0000001202027c12 */ /* 0x000fe8000f8e3cff */
[----:B-1----:R-:W-:Y:S04]  /*38c0*/  @P0 SHF.L.U32 R0, R2, 0x1f, RZ ;  /* 0x0000001f02000819 */ /* 0x002fe800000006ff */
[----:B------:R1:W2:Y:S01]  /*38d0*/  @P0 SYNCS.PHASECHK.TRANS64.TRYWAIT P2, [UR7], R0 ;  /* 0x00000000ff0005a7 */ /* 0x0002a20008041107 */
[----:B------:R-:W-:Y:S04]  /*38e0*/  ULOP3.LUT UR7, UR23, 0x1, URZ, 0xc0, !UPT ;  /* 0x0000000117077892 */ /* 0x000fe8000f8ec0ff */
[----:B------:R-:W-:Y:S09]  /*38f0*/  UISETP.NE.U32.AND UP1, UPT, UR7, 0x1, UPT ;  /* 0x000000010700788c */ /* 0x000ff2000bf25070 */
[----:B------:R-:W-:Y:S05]  /*3900*/  BRA.U UP1, `(.L_x_71) ;  /* 0x0000000101107547 */ /* 0x000fea000b800000 */
[----:B------:R-:W-:Y:S01]  /*3910*/  ULEA UR30, UR17, UR16, 0x7 ;  /* 0x00000010111e7291 */ /* 0x000fe2000f8e38ff */
[----:B------:R-:W-:Y:S08]  /*3920*/  UMOV UR31, 0x4008 ;  /* 0x00004008001f7882 */ /* 0x000ff00000000000 */
[----:B------:R3:W-:Y:S01]  /*3930*/  UTCCP.T.S.2CTA.128dp128bit tmem[UR29+0x100], gdesc[UR30] ;  /* 0x0001001e1d0079e7 */ /* 0x0007e20008380000 */
[----:B------:R-:W-:Y:S02]  /*3940*/  NOP ;  /* 0x0000000000007918 */ /* 0x000fe40000000000 */
.L_x_71:
[----:B------:R-:W-:Y:S01]  /*3950*/  ELECT P0, URZ, PT ;  /* 0x0000000000ff782f */ /* 0x000fe20003800000 */
[----:B------:R-:W-:Y:S02]  /*3960*/  ULEA UR7, UR24, UR28, 0x1 ;  /* 0x0000001c18077291 */ /* 0x000fe4000f8e08ff */
[----:B------:R-:W-:Y:S02]  /*3970*/  ULEA UR32, UR17, UR15, 0x9 ;  /* 0x0000000f11207291 */ /* 0x000fe4000f8e48ff */
[----:B------:R-:W-:Y:S02]  /*3980*/  UIADD3 UR18, UPT, UPT, UR7, 0x1, URZ ;  /* 0x0000000107127890 */ /* 0x000fe4000fffe0ff */
[----:B------:R-:W-:Y:S02]  /*3990*/  UISETP.NE.U32.AND UP1, UPT, UR19, URZ, UPT ;  /* 0x000000ff1300728c */ /* 0x000fe4000bf25070 */
[----:B---3--:R-:W-:Y:S02]  /*39a0*/  ULOP3.LUT UR31, UR18, 0x1, URZ, 0xc0, !UPT ;  /* 0x00000001121f7892 */ /* 0x008fe4000f8ec0ff */
[----:B------:R-:W-:Y:S02]  /*39b0*/  ULOP3.LUT UR38, UR7, 0xfffffffe, URZ, 0xc0, !UPT ;  /* 0xfffffffe07267892 */ /* 0x000fe4000f8ec0ff */
[----:B------:R-:W-:Y:S01]  /*39c0*/  @P0 R2UR UR30, R4 ;  /* 0x00000000041e02ca */ /* 0x000fe200000e0000 */
[----:B------:R-:W-:Y:S02]  /*39d0*/  ULOP3.LUT UR31, UR31, 0x14, URZ, 0xfc, !UPT ;  /* 0x000000141f1f7892 */ /* 0x000fe4000f8efcff */
[----:B------:R-:W-:Y:S02]  /*39e0*/  UIADD3 UR36, UPT, UPT, UR32, 0x4, URZ ;  /* 0x0000000420247890 */ /* 0x000fe4000fffe0ff */
[----:B------:R-:W-:Y:S02]  /*39f0*/  ULOP3.LUT UR40, UR18, 0xfffffffe, URZ, 0xc0, !UPT ;  /* 0xfffffffe12287892 */ /* 0x000fe4000f8ec0ff */
[----:B------:R-:W-:Y:S01]  /*3a00*/  UIADD3 UR8, UPT, UPT, UR8, 0x50, URZ ;  /* 0x0000005008087890 */ /* 0x000fe2000fffe0ff */
[----:B------:R-:W-:Y:S01]  /*3a10*/  IMAD.U32 R5, RZ, RZ, UR31 ;  /* 0x0000001fff057e24 */ /* 0x000fe2000f8e00ff */
[----:B------:R-:W-:Y:S02]  /*3a20*/  UIADD3 UR23, UPT, UPT, UR23, 0x1, URZ ;  /* 0x0000000117177890 */ /* 0x000fe4000fffe0ff */
[----:B------:R-:W-:Y:S02]  /*3a30*/  UIADD3 UR20, UPT, UPT, UR20, -0x1, URZ ;  /* 0xffffffff14147890 */ /* 0x000fe4000fffe0ff */
[----:B------:R-:W-:Y:S01]  /*3a40*/  ULOP3.LUT UR24, UR24, 0x1, URZ, 0x3c, !UPT ;  /* 0x0000000118187892 */ /* 0x000fe2000f8e3cff */
[----:B-1----:R-:W-:Y:S01]  /*3a50*/  IMAD.U32 R0, RZ, RZ, UR30 ;  /* 0x0000001eff007e24 */ /* 0x002fe2000f8e00ff */
[----:B------:R-:W-:Y:S01]  /*3a60*/  ULEA UR30, UR17, UR14, 0x9 ;  /* 0x0000000e111e7291 */ /* 0x000fe2000f8e48ff */
[----:B------:R-:W-:Y:S01]  /*3a70*/  UMOV UR33, 0x40004040 ;  /* 0x4000404000217882 */ /* 0x000fe20000000000 */
[----:B------:R-:W-:Y:S02]  /*3a80*/  UMOV UR31, 0x80004020 ;  /* 0x80004020001f7882 */ /* 0x000fe40000000000 */
[----:B------:R-:W-:Y:S01]  /*3a90*/  UIADD3 UR34, UPT, UPT, UR30, 0x2, URZ ;  /* 0x000000021e227890 */ /* 0x000fe2000fffe0ff */
[----:B------:R-:W-:Y:S01]  /*3aa0*/  @P0 PRMT R0, R5, 0x5410, R0 ;  /* 0x0000541005000816 */ /* 0x000fe20000000000 */
[----:B------:R-:W-:Y:S01]  /*3ab0*/  UMOV UR39, UR27 ;  /* 0x0000001b00277c82 */ /* 0x000fe20008000000 */
[----:B------:R-:W-:Y:S01]  /*3ac0*/  UMOV UR37, 0x40004040 ;  /* 0x4000404000257882 */ /* 0x000fe20000000000 */
[----:B------:R-:W-:Y:S01]  /*3ad0*/  UMOV UR35, 0x80004020 ;  /* 0x8000402000237882 */ /* 0x000fe20000000000 */
[----:B------:R-:W-:Y:S01]  /*3ae0*/  @P0 R2UR UR17, R0 ;  /* 0x00000000001102ca */ /* 0x000fe200000e0000 */
[----:B------:R3:W-:Y:S01]  /*3af0*/  UTCHMMA.2CTA gdesc[UR30], gdesc[UR32], tmem[UR10], tmem[UR38], idesc[UR39], UP1 ;  /* 0x00ff26201e0075ea */ /* 0x0007e20008a0000a */
[----:B------:R-:W-:Y:S11]  /*3b00*/  UMOV UR19, 0x1 ;  /* 0x0000000100137882 */ /* 0x000ff60000000000 */
[----:B------:R-:W-:Y:S01]  /*3b10*/  UMOV UR41, UR17 ;  /* 0x0000001100297c82 */ /* 0x000fe20008000000 */
[----:B------:R-:W-:Y:S01]  /*3b20*/  UMOV UR17, UR25 ;  /* 0x0000001900117c82 */ /* 0x000fe20008000000 */
[----:B------:R3:W-:Y:S01]  /*3b30*/  UTCHMMA.2CTA gdesc[UR34], gdesc[UR36], tmem[UR10], tmem[UR40], idesc[UR41], UPT ;  /* 0x00ff2824220075ea */ /* 0x0007e2000ba0000a */
[----:B------:R3:W-:Y:S01]  /*3b40*/  UTCBAR.2CTA.MULTICAST [UR8], URZ, UR12 ;  /* 0x000000ff080073e9 */ /* 0x0007e2000820080c */
[----:B------:R-:W-:Y:S05]  /*3b50*/  BRA.U UP0, `(.L_x_72) ;  /* 0xfffffffd00187547 */ /* 0x000fea000b83ffff */
.L_x_68:
[----:B------:R-:W-:-:S09]  /*3b60*/  UIADD3 UR9, UPT, UPT, UR9, 0x110, URZ ;  /* 0x0000011009097890 */ /* 0x000fd2000fffe0ff */
[----:B------:R4:W-:Y:S01]  /*3b70*/  UTCBAR.2CTA.MULTICAST [UR9], URZ, UR11 ;  /* 0x000000ff090073e9 */ /* 0x0009e2000820080b */
[----:B------:R-:W-:Y:S02]  /*3b80*/  NOP ;  /* 0x0000000000007918 */ /* 0x000fe40000000000 */
.L_x_66:
[----:B------:R-:W-:Y:S01]  /*3b90*/  UIADD3 UR26, UPT, UPT, UR26, 0x1, URZ ;  /* 0x000000011a1a7890 */ /* 0x000fe2000fffe0ff */
[----:B------:R-:W-:-:S03]  /*3ba0*/  ISETP.NE.AND P0, PT, R8, 0x2, PT ;  /* 0x000000020800780c */ /* 0x000fc60003f05270 */
[----:B------:R-:W-:Y:S01]  /*3bb0*/  UISETP.NE.AND UP0, UPT, UR26, 0x2, UPT ;  /* 0x000000021a00788c */ /* 0x000fe2000bf05270 */
[----:B-1----:R-:W-:Y:S02]  /*3bc0*/  SEL R0, RZ, 0x1, P0 ;  /* 0x00000001ff007807 */ /* 0x002fe40000000000 */
[----:B------:R-:W-:Y:S01]  /*3bd0*/  SEL R8, R8, RZ, P0 ;  /* 0x000000ff08087207 */ /* 0x000fe20000000000 */
[----:B------:R-:W-:Y:S01]  /*3be0*/  USEL UR7, URZ, 0x1, UP0 ;  /* 0x00000001ff077887 */ /* 0x000fe20008000000 */
[----:B------:R-:W-:Y:S01]  /*3bf0*/  LOP3.LUT R3, R3, R0, RZ, 0x3c, !PT ;  /* 0x0000000003037212 */ /* 0x000fe200078e3cff */
[----:B------:R-:W-:-:S04]  /*3c00*/  USEL UR26, UR26, URZ, UP0 ;  /* 0x000000ff1a1a7287 */ /* 0x000fc80008000000 */
[----:B------:R-:W-:Y:S01]  /*3c10*/  LOP3.LUT R9, R9, UR7, RZ, 0x3c, !PT ;  /* 0x0000000709097c12 */ /* 0x000fe2000f8e3cff */
[----:B------:R-:W-:Y:S07]  /*3c20*/  @P1 BRA `(.L_x_73) ;  /* 0xfffffff8004c1947 */ /* 0x000fee000383ffff */
[----:B------:R-:W1:Y:S01]  /*3c30*/  S2UR UR7, SR_CgaCtaId ;  /* 0x00000000000779c3 */ /* 0x000e620000008800 */
[----:B------:R-:W-:Y:S01]  /*3c40*/  ELECT P0, URZ, PT ;  /* 0x0000000000ff782f */ /* 0x000fe20003800000 */
[----:B------:R-:W-:Y:S01]  /*3c50*/  HFMA2 R0, -RZ, RZ, 0, 5.9604644775390625e-08 ;  /* 0x00000001ff007431 */ /* 0x000fe200000001ff */
[----:B---3--:R-:W-:-:S05]  /*3c60*/  UMOV UR8, 0x40 ;  /* 0x0000004000087882 */ /* 0x008fca0000000000 */
[----:B------:R-:W-:Y:S01]  /*3c70*/  UVIRTCOUNT.DEALLOC.SMPOOL 0x80 ;  /* 0x000000800000784c */ /* 0x000fe20000000000 */
[----:B------:R-:W-:Y:S02]  /*3c80*/  UISETP.NE.AND UP0, UPT, UR4, URZ, UPT ;  /* 0x000000ff0400728c */ /* 0x000fe4000bf05270 */
[----:B-1----:R-:W-:-:S09]  /*3c90*/  ULEA UR7, UR7, UR8, 0x18 ;  /* 0x0000000807077291 */ /* 0x002fd2000f8ec0ff */
[----:B------:R1:W-:Y:S01]  /*3ca0*/  @P0 STS.U8 [UR7+0x1c], R0 ;  /* 0x00001c00ff000988 */ /* 0x0003e20008000007 */
[----:B------:R-:W-:Y:S05]  /*3cb0*/  BRA.U UP0, `(.L_x_74) ;  /* 0x0000000100587547 */ /* 0x000fea000b800000 */
[----:B------:R-:W-:Y:S01]  /*3cc0*/  UIADD3 UR8, UPT, UPT, UR6, 0x120, URZ ;  /* 0x0000012006087890 */ /* 0x000fe2000fffe0ff */
[----:B------:R-:W-:-:S03]  /*3cd0*/  SHF.L.U32 R3, R9, 0x1f, RZ ;  /* 0x0000001f09037819 */ /* 0x000fc600000006ff */
[----:B------:R-:W-:-:S09]  /*3ce0*/  ULEA UR4, UR26, UR8, 0x3 ;  /* 0x000000081a047291 */ /* 0x000fd2000f8e18ff */
[----:B------:R-:W3:Y:S02]  /*3cf0*/  SYNCS.PHASECHK.TRANS64.TRYWAIT P0, [UR4], R3 ;  /* 0x00000003ff0075a7 */ /* 0x000ee40008001104 */
[----:B---3--:R-:W-:Y:S05]  /*3d00*/  @!P0 BRA `(.L_x_75) ;  /* 0x0000008c005c8947 */ /* 0x008fea0003800000 */
.L_x_216:
[----:B----4-:R-:W-:-:S04]  /*3d10*/  UIADD3 UR9, UPT, UPT, UR26, 0x1, URZ ;  /* 0x000000011a097890 */ /* 0x010fc8000fffe0ff */
[----:B------:R-:W-:-:S04]  /*3d20*/  UISETP.NE.AND UP1, UPT, UR9, 0x2, UPT ;  /* 0x000000020900788c */ /* 0x000fc8000bf25270 */
[----:B------:R-:W-:Y:S02]  /*3d30*/  USEL UR4, URZ, 0x1, UP1 ;  /* 0x00000001ff047887 */ /* 0x000fe40008800000 */
[----:B------:R-:W-:-:S04]  /*3d40*/  USEL UR9, UR9, URZ, UP1 ;  /* 0x000000ff09097287 */ /* 0x000fc80008800000 */
[----:B------:R-:W-:Y:S01]  /*3d50*/  ULEA UR9, UR9, UR8, 0x3 ;  /* 0x0000000809097291 */ /* 0x000fe2000f8e18ff */
[----:B-1----:R-:W-:-:S04]  /*3d60*/  LOP3.LUT R3, R9, UR4, RZ, 0x3c, !PT ;  /* 0x0000000409037c12 */ /* 0x002fc8000f8e3cff */
[----:B------:R-:W-:Y:S01]  /*3d70*/  SHF.L.U32 R3, R3, 0x1f, RZ ;  /* 0x0000001f03037819 */ /* 0x000fe200000006ff */
[----:B------:R-:W-:-:S04]  /*3d80*/  IMAD.U32 R0, RZ, RZ, UR9 ;  /* 0x00000009ff007e24 */ /* 0x000fc8000f8e00ff */
[----:B------:R1:W3:Y:S03]  /*3d90*/  SYNCS.PHASECHK.TRANS64.TRYWAIT P0, [R0+URZ], R3 ;  /* 0x00000003000075a7 */ /* 0x0002e600080011ff */
[----:B---3--:R-:W-:Y:S05]  /*3da0*/  @!P0 NANOSLEEP.SYNCS 0x989680 ;  /* 0x009896800000895d */ /* 0x008fea0003900000 */
[----:B------:R-:W3:Y:S02]  /*3db0*/  @!P0 SYNCS.PHASECHK.TRANS64 P0, [R0+URZ], R3 ;  /* 0x00000003000085a7 */ /* 0x000ee400080010ff */
[----:B---3--:R-:W-:Y:S05]  /*3dc0*/  @P0 BRA `(.L_x_76) ;  /* 0x0000000000200947 */ /* 0x008fea0003800000 */
.L_x_77:
[----:B---3--:R3:W4:Y:S02]  /*3dd0*/  SYNCS.PHASECHK.TRANS64.TRYWAIT P0, [R0+URZ], R3 ;  /* 0x00000003000075a7 */ /* 0x00872400080011ff */
[----:B----4-:R-:W-:Y:S05]  /*3de0*/  @!P0 NANOSLEEP.SYNCS 0x989680 ;  /* 0x009896800000895d */ /* 0x010fea0003900000 */
[----:B------:R-:W4:Y:S02]  /*3df0*/  @!P0 SYNCS.PHASECHK.TRANS64 P0, [R0+URZ], R3 ;  /* 0x00000003000085a7 */ /* 0x000f2400080010ff */
[----:B----4-:R-:W-:Y:S05]  /*3e00*/  @!P0 BRA `(.L_x_77) ;  /* 0xfffffffc00f08947 */ /* 0x010fea000383ffff */
[----:B------:R-:W-:Y:S05]  /*3e10*/  BRA `(.L_x_76) ;  /* 0x00000000000c7947 */ /* 0x000fea0003800000 */
.L_x_74:
[----:B------:R-:W-:-:S04]  /*3e20*/  UIADD3 UR4, UPT, UPT, UR6, 0x150, URZ ;  /* 0x0000015006047890 */ /* 0x000fc8000fffe0ff */
[----:B------:R-:W-:-:S09]  /*3e30*/  UPRMT UR4, UR5, 0x654, UR4 ;  /* 0x0000065405047896 */ /* 0x000fd20008000004 */
[----:B------:R-:W-:Y:S03]  /*3e40*/  SYNCS.ARRIVE.TRANS64.RED.A1T0 RZ, [UR4], RZ ;  /* 0x000000ffffff79a7 */ /* 0x000fe60008100404 */
.L_x_76:
[----:B-1-3--:R-:W-:Y:S01]  /*3e50*/  SHF.L.U32 R3, RZ, 0x1f, RZ ;  /* 0x0000001fff037819 */ /* 0x00afe200000006ff */
[----:B------:R-:W-:Y:S01]  /*3e60*/  UIADD3 UR4, UPT, UPT, UR6, 0x150, URZ ;  /* 0x0000015006047890 */ /* 0x000fe2000fffe0ff */
[----:B------:R-:W-:Y:S02]  /*3e70*/  PLOP3.LUT P0, PT, PT, PT, UP0, 0x80, 0x8 ;  /* 0x000000000008781c */ /* 0x000fe40003f0f008 */
[----:B------:R-:W1:Y:S02]  /*3e80*/  SYNCS.PHASECHK.TRANS64.TRYWAIT P1, [UR6+0x150], R3 ;  /* 0x00015003ff0075a7 */ /* 0x000e640008021106 */
[----:B-1----:R-:W-:Y:S09]  /*3e90*/  @!P1 BRA `(.L_x_78) ;  /* 0x0000008c00109947 */ /* 0x002ff20003800000 */
.L_x_218:
[----:B------:R-:W-:Y:S02]  /*3ea0*/  @!UP0 UPRMT UR4, UR5, 0x654, UR4 ;  /* 0x0000065405048896 */ /* 0x000fe40008000004 */
[----:B------:R-:W-:Y:S01]  /*3eb0*/  ULOP3.LUT UR5, UR29, 0xffff, URZ, 0xc0, !UPT ;  /* 0x0000ffff1d057892 */ /* 0x000fe2000f8ec0ff */
[----:B------:R-:W-:-:S03]  /*3ec0*/  UMOV UR8, 0xffff ;  /* 0x0000ffff00087882 */ /* 0x000fc60000000000 */
[----:B------:R-:W-:-:S03]  /*3ed0*/  USHF.R.U32.HI UR5, URZ, 0x5, UR5 ;  /* 0x00000005ff057899 */ /* 0x000fc60008011605 */
[----:B------:R-:W-:Y:S01]  /*3ee0*/  @!P0 SYNCS.ARRIVE.TRANS64.RED.A1T0 RZ, [UR4], RZ ;  /* 0x000000ffffff89a7 */ /* 0x000fe20008100404 */
[----:B------:R-:W-:Y:S01]  /*3ef0*/  NOP ;  /* 0x0000000000007918 */ /* 0x000fe20000000000 */
[----:B-1----:R-:W1:Y:S01]  /*3f00*/  LDS R0, [UR7+0x14] ;  /* 0x00001407ff007984 */ /* 0x002e620008000800 */
[----:B------:R-:W-:Y:S01]  /*3f10*/  USHF.L.U32 UR8, UR8, UR5, URZ ;  /* 0x0000000508087299 */ /* 0x000fe200080006ff */
[----:B------:R-:W-:Y:S02]  /*3f20*/  UMOV UR4, 0x1 ;  /* 0x0000000100047882 */ /* 0x000fe40000000000 */
[----:B------:R-:W-:-:S03]  /*3f30*/  USHF.L.U32 UR4, UR4, UR5, URZ ;  /* 0x0000000504047299 */ /* 0x000fc600080006ff */
[----:B-1----:R-:W-:-:S04]  /*3f40*/  LOP3.LUT R0, R0, UR8, RZ, 0xc0, !PT ;  /* 0x0000000800007c12 */ /* 0x002fc8000f8ec0ff */
[----:B------:R-:W-:-:S13]  /*3f50*/  ISETP.NE.AND P0, PT, R0, UR8, PT ;  /* 0x0000000800007c0c */ /* 0x000fda000bf05270 */
[----:B------:R-:W-:Y:S05]  /*3f60*/  @P0 BRA `(.L_x_79) ;  /* 0x0000000000580947 */ /* 0x000fea0003800000 */
[----:B------:R-:W1:Y:S02]  /*3f70*/  LDS R0, [UR7+0x18] ;  /* 0x00001807ff007984 */ /* 0x000e640008000800 */
[----:B-1----:R-:W-:-:S04]  /*3f80*/  LOP3.LUT R0, R0, UR4, RZ, 0xc0, !PT ;  /* 0x0000000400007c12 */ /* 0x002fc8000f8ec0ff */
[----:B------:R-:W-:-:S13]  /*3f90*/  ISETP.NE.AND P0, PT, R0, UR4, PT ;  /* 0x0000000400007c0c */ /* 0x000fda000bf05270 */
[----:B------:R-:W-:Y:S05]  /*3fa0*/  @P0 BRA `(.L_x_80) ;  /* 0x00000000003c0947 */ /* 0x000fea0003800000 */
[----:B------:R-:W1:Y:S01]  /*3fb0*/  S2R R2, SR_LANEID ;  /* 0x0000000000027919 */ /* 0x000e620000000000 */
[----:B------:R-:W-:Y:S01]  /*3fc0*/  ULOP3.LUT UR8, URZ, UR8, URZ, 0x33, !UPT ;  /* 0x00000008ff087292 */ /* 0x000fe2000f8e33ff */
[----:B------:R-:W-:Y:S01]  /*3fd0*/  LOP3.LUT R4, RZ, UR4, RZ, 0x33, !PT ;  /* 0x00000004ff047c12 */ /* 0x000fe2000f8e33ff */
[----:B------:R-:W-:Y:S02]  /*3fe0*/  VOTEU.ANY UR6, UPT, PT ;  /* 0x0000000000067886 */ /* 0x000fe400038e0100 */
[----:B------:R-:W-:Y:S01]  /*3ff0*/  UFLO.U32 UR6, UR6 ;  /* 0x00000006000672bd */ /* 0x000fe200080e0000 */
[----:B------:R-:W3:Y:S01]  /*4000*/  REDUX UR4, R4 ;  /* 0x00000000040473c4 */ /* 0x000ee20000000000 */
[----:B------:R-:W-:-:S06]  /*4010*/  IMAD.U32 R0, RZ, RZ, UR8 ;  /* 0x00000008ff007e24 */ /* 0x000fcc000f8e00ff */
[----:B------:R1:W-:Y:S01]  /*4020*/  UTCATOMSWS.AND URZ, UR8 ;  /* 0x0000000800ff79e3 */ /* 0x0003e20008000000 */
[----:B------:R-:W2:Y:S01]  /*4030*/  REDUX UR5, R0 ;  /* 0x00000000000573c4 */ /* 0x000ea20000000000 */
[----:B-1----:R-:W-:Y:S01]  /*4040*/  ISETP.EQ.U32.AND P0, PT, R2, UR6, PT ;  /* 0x0000000602007c0c */ /* 0x002fe2000bf02070 */
[----:B---3--:R-:W-:Y:S01]  /*4050*/  IMAD.U32 R2, RZ, RZ, UR4 ;  /* 0x00000004ff027e24 */ /* 0x008fe2000f8e00ff */
[----:B--2---:R-:W-:-:S11]  /*4060*/  MOV R3, UR5 ;  /* 0x0000000500037c02 */ /* 0x004fd60008000f00 */
[----:B------:R1:W-:Y:S04]  /*4070*/  @P0 ATOMS.AND RZ, [UR7+0x14], R3 ;  /* 0x00001403ffff098c */ /* 0x0003e8000a800007 */
[----:B------:R1:W-:Y:S01]  /*4080*/  @P0 ATOMS.AND RZ, [UR7+0x18], R2 ;  /* 0x00001802ffff098c */ /* 0x0003e2000a800007 */
[----:B------:R-:W-:Y:S05]  /*4090*/  BRA `(.L_x_81) ;  /* 0x0000000000147947 */ /* 0x000fea0003800000 */
.L_x_80:
[----:B------:R-:W-:Y:S02]  /*40a0*/  MOV R2, 0x40c0 ;  /* 0x000040c000027802 */ /* 0x000fe40000000f00 */
[----:B--2-45:R-:W-:Y:S05]  /*40b0*/  CALL.REL.NOINC `($__internal_0_$__cuda_sm10x_tcgen05_guardrail_trap_col_being_dealloced_not_returned_by_alloc) ;  /* 0x0000009000a07944 */ /* 0x034fea0003c00000 */
[----:B------:R-:W-:Y:S05]  /*40c0*/  BRA `(.L_x_81) ;  /* 0x0000000000087947 */ /* 0x000fea0003800000 */
.L_x_79:
[----:B------:R-:W-:Y:S02]  /*40d0*/  MOV R2, 0x40f0 ;  /* 0x000040f000027802 */ /* 0x000fe40000000f00 */
[----:B--2-45:R-:W-:Y:S05]  /*40e0*/  CALL.REL.NOINC `($__internal_2_$__cuda_sm10x_tcgen05_guardrail_trap_unallocated_columns_being_dealloced) ;  /* 0x0000009000ac7944 */ /* 0x034fea0003c00000 */
.L_x_81:
[----:B------:R-:W-:Y:S01]  /*40f0*/  NOP ;  /* 0x0000000000007918 */ /* 0x000fe20000000000 */
[----:B----4-:R-:W-:Y:S05]  /*4100*/  EXIT ;  /* 0x000000000000794d */ /* 0x010fea0003800000 */
.L_x_53:
[----:B------:R-:W-:-:S09]  /*4110*/  UISETP.NE.OR UP5, UPT, UR10, 0x3, !UP5 ;  /* 0x000000030a00788c */ /* 0x000fd2000efa5670 */
[----:B------:R-:W-:Y:S05]  /*4120*/  BRA.U UP5, `(.L_x_82) ;  /* 0x0000002105107547 */ /* 0x000fea000b800000 */
[----:B------:R-:W1:Y:S01]  /*4130*/  LDC R0, c[0x0][0xd30] ;  /* 0x00034c00ff007b82 */ /* 0x000e620000000800 */
[----:B------:R-:W2:Y:S01]  /*4140*/  LDCU.64 UR6, c[0x0][0xa88] ;  /* 0x00015100ff0677ac */ /* 0x000ea20008000a00 */
[----:B------:R-:W-:Y:S02]  /*4150*/  HFMA2 R31, -RZ, RZ, 0, 0 ;  /* 0x00000000ff1f7431 */ /* 0x000fe400000001ff */
[----:B-----5:R-:W-:Y:S01]  /*4160*/  IMAD.MOV.U32 R32, RZ, RZ, RZ ;  /* 0x000000ffff207224 */ /* 0x020fe200078e00ff */
[----:B------:R-:W3:Y:S01]  /*4170*/  LDCU.64 UR4, c[0x0][0xa90] ;  /* 0x00015200ff0477ac */ /* 0x000ee20008000a00 */
[----:B------:R-:W-:Y:S02]  /*4180*/  IMAD.MOV.U32 R29, RZ, RZ, 0x2000 ;  /* 0x00002000ff1d7424 */ /* 0x000fe400078e00ff */
[----:B------:R-:W4:Y:S01]  /*4190*/  LDC R23, c[0x0][0x370] ;  /* 0x0000dc00ff177b82 */ /* 0x000f220000000800 */
[----:B------:R-:W-:Y:S02]  /*41a0*/  UISETP.NE.AND UP2, UPT, UR10, 0x2, UPT ;  /* 0x000000020a00788c */ /* 0x000fe4000bf45270 */
[----:B------:R-:W-:-:S05]  /*41b0*/  UPLOP3.LUT UP1, UPT, UPT, UPT, UPT, 0x40, 0x4 ;  /* 0x000000000004789c */ /* 0x000fca0003f2e870 */
[----:B------:R-:W4:Y:S01]  /*41c0*/  LDC R8, c[0x0][0xd0c] ;  /* 0x00034300ff087b82 */ /* 0x000f220000000800 */
[----:B--2---:R-:W-:-:S03]  /*41d0*/  UISETP.NE.U32.AND UP5, UPT, UR6, URZ, UPT ;  /* 0x000000ff0600728c */ /* 0x004fc6000bfa5070 */
[----:B------:R-:W-:Y:S01]  /*41e0*/  UMOV UR6, 0x400 ;  /* 0x0000040000067882 */ /* 0x000fe20000000000 */
[----:B---3--:R-:W-:-:S03]  /*41f0*/  UISETP.NE.U32.AND UP6, UPT, UR4, URZ, UPT ;  /* 0x000000ff0400728c */ /* 0x008fc6000bfc5070 */
[----:B------:R-:W2:Y:S01]  /*4200*/  LDC R22, c[0x0][0xd20] ;  /* 0x00034800ff167b82 */ /* 0x000ea20000000800 */
[----:B------:R-:W-:Y:S01]  /*4210*/  ULEA UR6, UR37, UR6, 0x18 ;  /* 0x0000000625067291 */ /* 0x000fe2000f8ec0ff */
[----:B-1----:R-:W-:Y:S01]  /*4220*/  ISETP.NE.AND P1, PT, R0, 0x1, PT ;  /* 0x000000010000780c */ /* 0x002fe20003f25270 */
[----:B------:R-:W-:Y:S02]  /*4230*/  UISETP.NE.AND.EX UP5, UPT, UR7, URZ, UPT, UP5 ;  /* 0x000000ff0700728c */ /* 0x000fe4000bfa5350 */
[----:B------:R-:W-:Y:S02]  /*4240*/  USEL UR7, URZ, 0x1, UP2 ;  /* 0x00000001ff077887 */ /* 0x000fe40009000000 */
[----:B------:R-:W-:Y:S01]  /*4250*/  UIADD3 UR65, UPT, UPT, UR6, 0xa0, URZ ;  /* 0x000000a006417890 */ /* 0x000fe2000fffe0ff */
[----:B------:R-:W1:Y:S01]  /*4260*/  LDC.64 R36, c[0x0][0x348] ;  /* 0x0000d200ff247b82 */ /* 0x000e620000000a00 */
[----:B------:R-:W-:Y:S02]  /*4270*/  UIADD3 UR57, UPT, UPT, UR6, 0xa8, URZ ;  /* 0x000000a806397890 */ /* 0x000fe4000fffe0ff */
[----:B------:R-:W-:-:S02]  /*4280*/  UIADD3 UR49, UPT, UPT, UR6, 0xb0, URZ ;  /* 0x000000b006317890 */ /* 0x000fc4000fffe0ff */
[----:B------:R-:W-:Y:S02]  /*4290*/  UIADD3 UR41, UPT, UPT, UR6, 0xb8, URZ ;  /* 0x000000b806297890 */ /* 0x000fe4000fffe0ff */
[----:B------:R-:W-:Y:S01]  /*42a0*/  UISETP.NE.AND.EX UP6, UPT, UR5, URZ, UPT, UP6 ;  /* 0x000000ff0500728c */ /* 0x000fe2000bfc5360 */
[----:B------:R-:W3:Y:S08]  /*42b0*/  LDC.64 R18, c[0x0][0xd10] ;  /* 0x00034400ff127b82 */ /* 0x000ef00000000a00 */
[----:B------:R-:W1:Y:S08]  /*42c0*/  LDC.64 R6, c[0x0][0xd18] ;  /* 0x00034600ff067b82 */ /* 0x000e700000000a00 */
[----:B------:R-:W1:Y:S08]  /*42d0*/  LDC.64 R4, c[0x0][0xd28] ;  /* 0x00034a00ff047b82 */ /* 0x000e700000000a00 */
[----:B--2-4-:R-:W1:Y:S02]  /*42e0*/  LDC R28, c[0x0][0x374] ;  /* 0x0000dd00ff1c7b82 */ /* 0x014e640000000800 */
.L_x_97:
[C---:B------:R-:W-:Y:S02]  /*42f0*/  LEA R0, R32.reuse, UR6, 0x3 ;  /* 0x0000000620007c11 */ /* 0x040fe4000f8e18ff */
[----:B------:R-:W-:Y:S02]  /*4300*/  SHF.L.U32 R3, R31, 0x1f, RZ ;  /* 0x0000001f1f037819 */ /* 0x000fe400000006ff */
[----:B------:R-:W-:Y:S02]  /*4310*/  LEA R24, R32, UR6, 0x4 ;  /* 0x0000000620187c11 */ /* 0x000fe4000f8e20ff */
[----:B--2---:R-:W2:Y:S02]  /*4320*/  SYNCS.PHASECHK.TRANS64.TRYWAIT P0, [R0+URZ+0xf0], R3 ;  /* 0x0000f003000075a7 */ /* 0x004ea400080011ff */
[----:B--2---:R-:W-:Y:S05]  /*4330*/  @!P0 BRA `(.L_x_83) ;  /* 0x0000008800008947 */ /* 0x004fea0003800000 */
.L_x_219:
[----:B------:R-:W-:Y:S01]  /*4340*/  ISETP.GE.AND P0, PT, R2, 0x1, PT ;  /* 0x000000010200780c */ /* 0x000fe20003f06270 */
[----:B------:R-:W4:Y:S01]  /*4350*/  LDS.128 R24, [R24+0x160] ;  /* 0x0001600018187984 */ /* 0x000f220000000c00 */
[----:B--2---:R-:W-:Y:S01]  /*4360*/  VIADD R0, R0, 0x100 ;  /* 0x0000010000007836 */ /* 0x004fe20000000000 */
[----:B------:R-:W-:Y:S01]  /*4370*/  @!PT LDS RZ, [RZ] ;  /* 0x00000000fffff984 */ /* 0x000fe20000000800 */
[----:B------:R-:W-:Y:S01]  /*4380*/  @!PT LDS RZ, [RZ] ;  /* 0x00000000fffff984 */ /* 0x000fe20000000800 */
[----:B------:R-:W-:Y:S01]  /*4390*/  @!PT LDS RZ, [RZ] ;  /* 0x00000000fffff984 */ /* 0x000fe20000000800 */
[----:B------:R-:W-:Y:S01]  /*43a0*/  @!PT LDS RZ, [RZ] ;  /* 0x00000000fffff984 */ /* 0x000fe20000000800 */
[----:B------:R2:W-:Y:S06]  /*43b0*/  MEMBAR.ALL.CTA ;  /* 0x0000000000007992 */ /* 0x0005ec0000008000 */
[----:B--2---:R-:W2:Y:S01]  /*43c0*/  FENCE.VIEW.ASYNC.S ;  /* 0x00000000000073c6 */ /* 0x004ea20000000000 */
[----:B------:R-:W-:Y:S04]  /*43d0*/  PRMT R0, RZ, 0x654, R0 ;  /* 0x00000654ff007816 */ /* 0x000fe80000000000 */
[----:B--2---:R2:W-:Y:S01]  /*43e0*/  SYNCS.ARRIVE.TRANS64.RED.A1T0 RZ, [R0+URZ], RZ ;  /* 0x000000ff00ff79a7 */ /* 0x0045e200081004ff */
[----:B----4-:R-:W-:Y:S11]  /*43f0*/  LOP3.LUT P3, RZ, R26, 0x1, RZ, 0xc0, !PT ;  /* 0x000000011aff7812 */ /* 0x010ff6000786c0ff */
[----:B------:R-:W-:Y:S02]  /*4400*/  @!UPT UIADD3 URZ, UPT, UPT, URZ, URZ, URZ ;  /* 0x000000fffffff290 */ /* 0x000fe4000fffe0ff */
[----:B------:R-:W-:Y:S02]  /*4410*/  @P3 MOV R13, R24 ;  /* 0x00000018000d3202 */ /* 0x000fe40000000f00 */
[----:B------:R-:W-:Y:S01]  /*4420*/  @P3 LOP3.LUT R10, R25, 0xffff, RZ, 0xc0, !PT ;  /* 0x0000ffff190a3812 */ /* 0x000fe200078ec0ff */
[----:B--2---:R-:W-:Y:S06]  /*4430*/  @!P0 BRA `(.L_x_84) ;  /* 0x0000000000a48947 */ /* 0x004fec0003800000 */
[----:B-1----:R-:W-:Y:S01]  /*4440*/  IMAD.HI.U32 R33, R28, R7, RZ ;  /* 0x000000071c217227 */ /* 0x002fe200078e00ff */
[----:B------:R-:W-:Y:S02]  /*4450*/  ISETP.NE.AND P0, PT, R6, 0x1, PT ;  /* 0x000000010600780c */ /* 0x000fe40003f05270 */
[----:B------:R-:W-:Y:S01]  /*4460*/  ISETP.NE.AND P2, PT, R2, 0x1, PT ;  /* 0x000000010200780c */ /* 0x000fe20003f45270 */
[----:B---3--:R-:W-:Y:S01]  /*4470*/  IMAD.HI.U32 R34, R23, R18, RZ ;  /* 0x0000001217227227 */ /* 0x008fe200078e00ff */
[----:B------:R-:W-:Y:S02]  /*4480*/  SHF.R.U32.HI R33, RZ, R22, R33 ;  /* 0x00000016ff217219 */ /* 0x000fe40000011621 */
[----:B------:R-:W-:Y:S01]  /*4490*/  ISETP.NE.AND P4, PT, R8, 0x1, PT ;  /* 0x000000010800780c */ /* 0x000fe20003f85270 */
[----:B------:R-:W-:Y:S01]  /*44a0*/  IMAD.HI.U32 R38, R13, R18, RZ ;  /* 0x000000120d267227 */ /* 0x000fe200078e00ff */
[----:B------:R-:W-:Y:S02]  /*44b0*/  SHF.R.U32.HI R34, RZ, R19, R34 ;  /* 0x00000013ff227219 */ /* 0x000fe40000011622 */
[----:B------:R-:W-:Y:S01]  /*44c0*/  SEL R3, R28, R33, !P0 ;  /* 0x000000211c037207 */ /* 0x000fe20004000000 */
[C---:B------:R-:W-:Y:S01]  /*44d0*/  IMAD.HI.U32 R33, R10.reuse, R7, RZ ;  /* 0x000000070a217227 */ /* 0x040fe200078e00ff */
[----:B------:R-:W-:Y:S02]  /*44e0*/  SEL R11, R23, R34, !P4 ;  /* 0x00000022170b7207 */ /* 0x000fe40006000000 */
[----:B------:R-:W-:Y:S01]  /*44f0*/  SHF.R.U32.HI R38, RZ, R19, R38 ;  /* 0x00000013ff267219 */ /* 0x000fe20000011626 */
[----:B------:R-:W-:Y:S01]  /*4500*/  IMAD.HI.U32 R40, R3, R4, RZ ;  /* 0x0000000403287227 */ /* 0x000fe200078e00ff */
[----:B------:R-:W-:Y:S03]  /*4510*/  SHF.R.U32.HI R33, RZ, R22, R33 ;  /* 0x00000016ff217219 */ /* 0x000fe60000011621 */
[----:B------:R-:W-:Y:S01]  /*4520*/  IMAD.HI.U32 R34, R11, R4, RZ ;  /* 0x000000040b227227 */ /* 0x000fe200078e00ff */
[----:B------:R-:W-:Y:S02]  /*4530*/  @P2 SHF.R.U32.HI R3, RZ, R5, R40 ;  /* 0x00000005ff032219 */ /* 0x000fe40000011628 */
[----:B------:R-:W-:Y:S02]  /*4540*/  SEL R9, R10, R33, !P0 ;  /* 0x000000210a097207 */ /* 0x000fe40004000000 */
[----:B------:R-:W-:Y:S01]  /*4550*/  @P2 SHF.R.U32.HI R11, RZ, R5, R34 ;  /* 0x00000005ff0b2219 */ /* 0x000fe20000011622 */
[C---:B------:R-:W-:Y:S01]  /*4560*/  IMAD R12, R2.reuse, R3, RZ ;  /* 0x00000003020c7224 */ /* 0x040fe200078e02ff */
[----:B------:R-:W-:Y:S01]  /*4570*/  SEL R3, R13, R38, !P4 ;  /* 0x000000260d037207 */ /* 0x000fe20006000000 */
[C---:B------:R-:W-:Y:S03]  /*4580*/  IMAD.HI.U32 R16, R9.reuse, R4, RZ ;  /* 0x0000000409107227 */ /* 0x040fe600078e00ff */
[----:B------:R-:W-:Y:S01]  /*4590*/  ISETP.GE.AND P0, PT, R9, R12, PT ;  /* 0x0000000c0900720c */ /* 0x000fe20003f06270 */
[C---:B------:R-:W-:Y:S01]  /*45a0*/  IMAD R14, R2.reuse, R11, RZ ;  /* 0x0000000b020e7224 */ /* 0x040fe200078e02ff */
[----:B------:R-:W-:Y:S04]  /*45b0*/  SHF.R.U32.HI R16, RZ, R5, R16 ;  /* 0x00000005ff107219 */ /* 0x000fe80000011610 */
[----:B------:R-:W-:Y:S02]  /*45c0*/  ISETP.GE.OR P0, PT, R3, R14, P0 ;  /* 0x0000000e0300720c */ /* 0x000fe40000706670 */
[----:B------:R-:W-:Y:S05]  /*45d0*/  SEL R17, R9, R16, !P2 ;  /* 0x0000001009117207 */ /* 0x000fea0005000000 */
[----:B------:R-:W-:Y:S04]  /*45e0*/  IMAD.MOV R15, RZ, RZ, -R17 ;  /* 0x000000ffff0f7224 */ /* 0x000fe800078e0a11 */
[----:B------:R-:W-:Y:S02]  /*45f0*/  IMAD R15, R2, R15, R9 ;  /* 0x0000000f020f7224 */ /* 0x000fe400078e0209 */
[C---:B------:R-:W-:Y:S05]  /*4600*/  @!P0 IMAD.HI.U32 R12, R3.reuse, R4, RZ ;  /* 0x00000004030c8227 */ /* 0x040fea00078e00ff */
[----:B------:R-:W-:Y:S04]  /*4610*/  @!P0 SHF.R.U32.HI R12, RZ, R5, R12 ;  /* 0x00000005ff0c8219 */ /* 0x000fe8000001160c */
[----:B------:R-:W-:Y:S01]  /*4620*/  @!P0 SEL R0, R3, R12, !P2 ;  /* 0x0000000c03008207 */ /* 0x000fe20005000000 */
[----:B------:R-:W-:Y:S03]  /*4630*/  IMAD.MOV R12, RZ, RZ, -R3 ;  /* 0x000000ffff0c7224 */ /* 0x000fe600078e0a03 */
[----:B------:R-:W-:Y:S01]  /*4640*/  @!P0 IADD3 R16, PT, PT, R17, -R0, RZ ;  /* 0x8000000011108210 */ /* 0x000fe20007ffe0ff */
[----:B------:R-:W-:Y:S01]  /*4650*/  @!P0 IMAD R0, R11, R15, R0 ;  /* 0x0000000f0b008224 */ /* 0x000fe200078e0200 */
[----:B------:R-:W-:Y:S01]  /*4660*/  IADD3 R11, PT, PT, -R9, RZ, RZ ;  /* 0x000000ff090b7210 */ /* 0x000fe20007ffe1ff */
[----:B------:R-:W-:Y:S02]  /*4670*/  IMAD R13, R8, R12, R13 ;  /* 0x0000000c080d7224 */ /* 0x000fe400078e020d */
[----:B------:R-:W-:Y:S02]  /*4680*/  @!P0 IMAD R9, R16, R2, R3 ;  /* 0x0000000210098224 */ /* 0x000fe400078e0203 */
[----:B------:R-:W-:Y:S02]  /*4690*/  @!P0 IMAD.MOV.U32 R3, RZ, RZ, R0 ;  /* 0x000000ffff038224 */ /* 0x000fe400078e0000 */
[----:B------:R-:W-:Y:S02]  /*46a0*/  IMAD R10, R6, R11, R10 ;  /* 0x0000000b060a7224 */ /* 0x000fe400078e020a */
[----:B------:R-:W-:Y:S02]  /*46b0*/  IMAD R13, R3, R8, R13 ;  /* 0x00000008030d7224 */ /* 0x000fe400078e020d */
[----:B------:R-:W-:Y:S02]  /*46c0*/  IMAD R10, R9, R6, R10 ;  /* 0x00000006090a7224 */ /* 0x000fe400078e020a */
.L_x_84:
[----:B------:R-:W-:Y:S05]  /*46d0*/  BRA.U UP1, `(.L_x_85) ;  /* 0x0000000101107547 */ /* 0x000fea000b800000 */
[----:B------:R-:W-:Y:S04]  /*46e0*/  MOV R0, UR7 ;  /* 0x0000000700007c02 */ /* 0x000fe80008000f00 */
[----:B------:R-:W-:Y:S04]  /*46f0*/  SHF.L.U32 R3, R0, 0x1f, RZ ;  /* 0x0000001f00037819 */ /* 0x000fe800000006ff */
[----:B------:R-:W2:Y:S02]  /*4700*/  SYNCS.PHASECHK.TRANS64.TRYWAIT P0, [UR6+0xe8], R3 ;  /* 0x0000e803ff0075a7 */ /* 0x000ea40008001106 */
[----:B--2---:R-:W-:Y:S05]  /*4710*/  @!P0 BRA `(.L_x_86) ;  /* 0x00000084001c8947 */ /* 0x004fea0003800000 */
.L_x_85:
[----:B------:R-:W-:Y:S01]  /*4720*/  R2UR UR66, R21 ;  /* 0x00000000154272ca */ /* 0x000fe200000e0000 */
[----:B------:R-:W-:Y:S01]  /*4730*/  IMAD.MOV.U32 R11, RZ, RZ, 0x1 ;  /* 0x00000001ff0b7424 */ /* 0x000fe200078e00ff */
[----:B------:R-:W-:Y:S02]  /*4740*/  R2UR UR67, R20 ;  /* 0x00000000144372ca */ /* 0x000fe400000e0000 */
[----:B------:R-:W-:Y:S02]  /*4750*/  ISETP.NE.U32.AND P2, PT, RZ, UR4, PT ;  /* 0x00000004ff007c0c */ /* 0x000fe4000bf45070 */
[----:B------:R-:W-:Y:S02]  /*4760*/  SHF.L.U32 R11, R11, 0x1f, RZ ;  /* 0x0000001f0b0b7819 */ /* 0x000fe400000006ff */
[----:B------:R-:W-:Y:S05]  /*4770*/  ISETP.NE.AND.EX P2, PT, RZ, UR5, PT, P2 ;  /* 0x00000005ff007c0c */ /* 0x000fea000bf45320 */
[----:B------:R-:W-:Y:S02]  /*4780*/  USHF.L.U32 UR66, UR66, 0x7, URZ ;  /* 0x0000000742427899 */ /* 0x000fe400080006ff */
[----:B------:R-:W-:Y:S01]  /*4790*/  USHF.L.U32 UR67, UR67, 0x7, URZ ;  /* 0x0000000743437899 */ /* 0x000fe200080006ff */
[----:B------:R-:W-:Y:S11]  /*47a0*/  BRA.U !UP6, `(.L_x_87) ;  /* 0x000000010e347547 */ /* 0x000ff6000b800000 */
[----:B------:R-:W-:Y:S01]  /*47b0*/  UPLOP3.LUT UP0, UPT, UPT, UPT, UP5, 0x80, 0x8 ;  /* 0x000000000008789c */ /* 0x000fe20003f0f050 */
[----:B--2---:R-:W-:Y:S02]  /*47c0*/  HFMA2 R0, -RZ, RZ, 0, 5.9604644775390625e-08 ;  /* 0x00000001ff007431 */ /* 0x004fe400000001ff */
[----:B------:R-:W-:Y:S03]  /*47d0*/  IMAD.MOV.U32 R59, RZ, RZ, 0x1 ;  /* 0x00000001ff3b7424 */ /* 0x000fe600078e00ff */
[----:B------:R-:W-:Y:S05]  /*47e0*/  PLOP3.LUT P0, PT, PT, PT, UP0, 0x80, 0x8 ;  /* 0x000000000008781c */ /* 0x000fea0003f0f008 */
[----:B------:R-:W2:Y:S01]  /*47f0*/  @UP0 LDCU.64 UR10, c[0x0][0xa88] ;  /* 0x00015100ff0a07ac */ /* 0x000ea20008000a00 */
[----:B------:R-:W-:Y:S07]  /*4800*/  @UP0 UIMAD UR8, UR36, UR4, URZ ;  /* 0x00000004240802a4 */ /* 0x000fee000f8e02ff */
[----:B------:R-:W-:Y:S01]  /*4810*/  @!P0 PRMT R59, R0, 0x7610, R59 ;  /* 0x00007610003b8816 */ /* 0x000fe2000000003b */
[----:B--2---:R-:W-:Y:S03]  /*4820*/  @UP0 UIMAD.WIDE UR10, UR8, 0x4, UR10 ;  /* 0x00000004080a08a5 */ /* 0x004fe6000f8e020a */
[----:B------:R-:W2:Y:S03]  /*4830*/  @!UP0 LDCU UR8, c[0x0][0xa80] ;  /* 0x00015000ff0887ac */ /* 0x000ea60008000800 */
[----:B------:R-:W-:Y:S01]  /*4840*/  IMAD.U32 R14, RZ, RZ, UR10 ;  /* 0x0000000aff0e7e24 */ /* 0x000fe2000f8e00ff */
[----:B------:R-:W-:Y:S05]  /*4850*/  MOV R15, UR11 ;  /* 0x0000000b000f7c02 */ /* 0x000fea0008000f00 */
[----:B------:R4:W5:Y:S02]  /*4860*/  @P0 LDG.E R35, desc[UR38][R14.64] ;  /* 0x000000260e230981 */ /* 0x000964000c1e1900 */
[----:B--2-4-:R-:W-:Y:S07]  /*4870*/  @!P0 IMAD.U32 R35, RZ, RZ, UR8 ;  /* 0x00000008ff238e24 */ /* 0x014fee000f8e00ff */
.L_x_87:
[----:B-----5:R-:W-:Y:S01]  /*4880*/  @!P2 FSETP.EQ.AND P0, PT, R35, RZ, PT ;  /* 0x000000ff2300a20b */ /* 0x020fe20003f02000 */
[----:B------:R-:W-:Y:S01]  /*4890*/  @!UPT UIADD3 URZ, UPT, UPT, URZ, URZ, URZ ;  /* 0x000000fffffff290 */ /* 0x000fe2000fffe0ff */
[----:B------:R-:W-:Y:S11]  /*48a0*/  @!P2 BRA `(.L_x_88) ;  /* 0x000000000014a947 */ /* 0x000ff60003800000 */
[----:B------:R-:W-:Y:S02]  /*48b0*/  LOP3.LUT P2, RZ, R59, 0xff, RZ, 0xc0, !PT ;  /* 0x000000ff3bff7812 */ /* 0x000fe4000784c0ff */
[----:B------:R-:W-:Y:S04]  /*48c0*/  PLOP3.LUT P0, PT, PT, PT, UP0, 0x80, 0x8 ;  /* 0x000000000008781c */ /* 0x000fe80003f0f008 */
[----:B------:R-:W-:Y:S07]  /*48d0*/  PLOP3.LUT P0, PT, P0, PT, PT, 0x8, 0x80 ;  /* 0x000000000080781c */ /* 0x000fee000070e170 */
[----:B------:R-:W-:Y:S11]  /*48e0*/  @P2 FSETP.EQ.AND P0, PT, R35, RZ, PT ;  /* 0x000000ff2300220b */ /* 0x000ff60003f02000 */
[----:B------:R-:W-:Y:S02]  /*48f0*/  @!UPT UIADD3 URZ, UPT, UPT, URZ, URZ, URZ ;  /* 0x000000fffffff290 */ /* 0x000fe4000fffe0ff */
.L_x_88:
[----:B------:R-:W4:Y:S01]  /*4900*/  SYNCS.PHASECHK.TRANS64.TRYWAIT P2, [UR6+0xc0], R11 ;  /* 0x0000c00bff0075a7 */ /* 0x000f220008041106 */
[----:B------:R-:W-:Y:S04]  /*4910*/  ELECT P4, URZ, PT ;  /* 0x0000000000ff782f */ /* 0x000fe80003880000 */
[----:B------:R-:W-:Y:S11]  /*4920*/  PLOP3.LUT P4, PT, P0, P4, PT, 0xf2, 0x2f ;  /* 0x00000000002f781c */ /* 0x000ff60000789e72 */
[----:B------:R-:W-:Y:S02]  /*4930*/  @!UPT UIADD3 URZ, UPT, UPT, URZ, URZ, URZ ;  /* 0x000000fffffff290 */ /* 0x000fe4000fffe0ff */
[----:B-1----:R-:W-:Y:S05]  /*4940*/  @!P4 IADD3 R9, P0, PT, R36, 0x780, RZ ;  /* 0x000007802409c810 */ /* 0x002fea0007f1e0ff */
[----:B--2---:R-:W-:Y:S01]  /*4950*/  @!P4 IMAD.X R3, RZ, RZ, R37, P0 ;  /* 0x000000ffff03c224 */ /* 0x004fe200000e0625 */
[----:B----4-:R-:W-:Y:S07]  /*4960*/  @!P2 BRA `(.L_x_89) ;  /* 0x0000008000a0a947 */ /* 0x010fee0003800000 */
.L_x_222:
[----:B------:R-:W-:Y:S01]  /*4970*/  @!P4 R2UR UR9, R9 ;  /* 0x000000000909c2ca */ /* 0x000fe200000e0000 */
[----:B------:R-:W-:Y:S01]  /*4980*/  VOTEU.ALL UP4, P4 ;  /* 0x0000000000ff7886 */ /* 0x000fe20002080000 */
[----:B------:R-:W-:Y:S01]  /*4990*/  @!P4 R2UR UR8, R3 ;  /* 0x000000000308c2ca */ /* 0x000fe200000e0000 */
[----:B------:R-:W-:Y:S01]  /*49a0*/  VOTEU.ALL UP3, P4 ;  /* 0x0000000000ff7886 */ /* 0x000fe20002060000 */
[----:B------:R-:W-:Y:S01]  /*49b0*/  UMOV UR22, 0x0 ;  /* 0x0000000000167882 */ /* 0x000fe20000000000 */
[----:B------:R-:W-:Y:S01]  /*49c0*/  UMOV UR23, 0x10000000 ;  /* 0x1000000000177882 */ /* 0x000fe20000000000 */
[----:B------:R-:W-:Y:S01]  /*49d0*/  @!UP4 UIADD3 UR64, UPT, UPT, UR6, 0x200, URZ ;  /* 0x000002000640c890 */ /* 0x000fe2000fffe0ff */
[----:B-1----:R-:W-:Y:S01]  /*49e0*/  @!P4 IMAD.MOV.U32 R0, RZ, RZ, 0x2000 ;  /* 0x00002000ff00c424 */ /* 0x002fe200078e00ff */
[----:B------:R-:W-:Y:S01]  /*49f0*/  UMOV UR68, UR36 ;  /* 0x0000002400447c82 */ /* 0x000fe20008000000 */
[----:B------:R-:W-:Y:S01]  /*4a00*/  @!UP4 UIADD3 UR26, UPT, UPT, UR66, 0x20, URZ ;  /* 0x00000020421ac890 */ /* 0x000fe2000fffe0ff */
[----:B------:R-:W-:Y:S01]  /*4a10*/  @!P4 IADD3 R9, P0, PT, R36, 0x780, RZ ;  /* 0x000007802409c810 */ /* 0x000fe20007f1e0ff */
[----:B------:R-:W-:Y:S02]  /*4a20*/  @!UP4 UIADD3 UR24, UPT, UPT, UR6, 0xa00, URZ ;  /* 0x00000a000618c890 */ /* 0x000fe4000fffe0ff */
[----:B------:R-:W-:Y:S01]  /*4a30*/  IMAD.U32 R14, RZ, RZ, UR9 ;  /* 0x00000009ff0e7e24 */ /* 0x000fe2000f8e00ff */
[----:B------:R-:W-:Y:S01]  /*4a40*/  VOTEU.ALL UP2, P4 ;  /* 0x0000000000ff7886 */ /* 0x000fe20002040000 */
[----:B------:R-:W-:Y:S01]  /*4a50*/  IMAD.U32 R15, RZ, RZ, UR8 ;  /* 0x00000008ff0f7e24 */ /* 0x000fe2000f8e00ff */
[----:B------:R-:W-:Y:S01]  /*4a60*/  UMOV UR25, UR65 ;  /* 0x0000004100197c82 */ /* 0x000fe20008000000 */
[----:B------:R-:W-:Y:S01]  /*4a70*/  UMOV UR27, UR67 ;  /* 0x00000043001b7c82 */ /* 0x000fe20008000000 */
[----:B------:R-:W-:Y:S01]  /*4a80*/  @!P4 R2UR UR30, R14 ;  /* 0x000000000e1ec2ca */ /* 0x000fe200000e0000 */
[----:B------:R-:W-:Y:S01]  /*4a90*/  UMOV UR28, UR36 ;  /* 0x00000024001c7c82 */ /* 0x000fe20008000000 */
[----:B------:R-:W-:Y:S01]  /*4aa0*/  @!P4 R2UR UR31, R15 ;  /* 0x000000000f1fc2ca */ /* 0x000fe200000e0000 */
[----:B------:R-:W-:Y:S01]  /*4ab0*/  @!UP4 UIADD3 UR18, UPT, UPT, UR66, 0x40, URZ ;  /* 0x000000404212c890 */ /* 0x000fe2000fffe0ff */
[----:B------:R-:W-:Y:S01]  /*4ac0*/  @!P4 IMAD.X R3, RZ, RZ, R37, P0 ;  /* 0x000000ffff03c224 */ /* 0x000fe200000e0625 */
[----:B------:R-:W-:Y:S01]  /*4ad0*/  @!UP4 UIADD3 UR16, UPT, UPT, UR6, 0x1200, URZ ;  /* 0x000012000610c890 */ /* 0x000fe2000fffe0ff */
[----:B------:R-:W-:Y:S01]  /*4ae0*/  VOTEU.ALL UP1, P4 ;  /* 0x0000000000ff7886 */ /* 0x000fe20002020000 */
[----:B------:R-:W-:Y:S01]  /*4af0*/  UMOV UR17, UR65 ;  /* 0x0000004100117c82 */ /* 0x000fe20008000000 */
[----:B------:R-:W-:Y:S01]  /*4b00*/  UMOV UR19, UR67 ;  /* 0x0000004300137c82 */ /* 0x000fe20008000000 */
[----:B------:R-:W-:Y:S01]  /*4b10*/  UMOV UR20, UR36 ;  /* 0x0000002400147c82 */ /* 0x000fe20008000000 */
[----:B------:R-:W-:Y:S02]  /*4b20*/  @!UP4 UIADD3 UR10, UPT, UPT, UR66, 0x60, URZ ;  /* 0x00000060420ac890 */ /* 0x000fe4000fffe0ff */
[----:B------:R-:W-:Y:S03]  /*4b30*/  @!UP4 UIADD3 UR8, UPT, UPT, UR6, 0x1a00, URZ ;  /* 0x00001a000608c890 */ /* 0x000fe6000fffe0ff */
[----:B------:R1:W-:Y:S01]  /*4b40*/  @!UP3 UTMALDG.3D [UR64], [UR30], desc[UR22] ;  /* 0x000016401e00b5b4 */ /* 0x0003e20008011000 */
[----:B------:R-:W-:Y:S01]  /*4b50*/  UMOV UR9, UR65 ;  /* 0x0000004100097c82 */ /* 0x000fe20008000000 */
[----:B------:R-:W-:Y:S01]  /*4b60*/  UMOV UR11, UR67 ;  /* 0x00000043000b7c82 */ /* 0x000fe20008000000 */
[----:B------:R-:W-:Y:S01]  /*4b70*/  UMOV UR12, UR36 ;  /* 0x00000024000c7c82 */ /* 0x000fe20008000000 */
[----:B------:R-:W-:Y:S01]  /*4b80*/  UPRMT UR15, UR37, 0x654, UR65 ;  /* 0x00000654250f7896 */ /* 0x000fe20008000041 */
[----:B------:R1:W-:Y:S01]  /*4b90*/  @!UP2 UTMALDG.3D [UR24], [UR30], desc[UR22] ;  /* 0x000016181e00a5b4 */ /* 0x0003e20008011000 */
[----:B------:R-:W-:Y:S01]  /*4ba0*/  VOTEU.ALL UP2, P4 ;  /* 0x0000000000ff7886 */ /* 0x000fe20002040000 */
[----:B------:R1:W-:Y:S04]  /*4bb0*/  @!UP1 UTMALDG.3D [UR16], [UR30], desc[UR22] ;  /* 0x000016101e0095b4 */ /* 0x0003e80008011000 */
[----:B------:R1:W-:Y:S01]  /*4bc0*/  @!UP2 UTMALDG.3D [UR8], [UR30], desc[UR22] ;  /* 0x000016081e00a5b4 */ /* 0x0003e20008011000 */
[----:B------:R1:W-:Y:S01]  /*4bd0*/  @!P4 SYNCS.ARRIVE.TRANS64.RED.A0TR RZ, [UR6+0xa0], R0 ;  /* 0x0000a000ffffc9a7 */ /* 0x0003e20008300406 */
[----:B------:R-:W-:Y:S01]  /*4be0*/  SYNCS.ARRIVE.TRANS64.RED.A1T0 RZ, [UR15], RZ ;  /* 0x000000ffffff79a7 */ /* 0x000fe2000810040f */
[----:B------:R-:W2:Y:S02]  /*4bf0*/  SYNCS.PHASECHK.TRANS64.TRYWAIT P2, [UR6+0xc8], R11 ;  /* 0x0000c80bff0075a7 */ /* 0x000ea40008041106 */
[----:B-12---:R-:W-:Y:S05]  /*4c00*/  @!P2 BRA `(.L_x_90) ;  /* 0x000000800010a947 */ /* 0x006fea0003800000 */
.L_x_224:
        /* <DEDUP_REMOVED lines=8> */
[----:B------:R-:W-:Y:S01]  /*4c90*/  @!UP4 UIADD3 UR56, UPT, UPT, UR6, 0x2200, URZ ;  /* 0x000022000638c890 */ /* 0x000fe2000fffe0ff */
[----:B------:R-:W-:Y:S01]  /*4ca0*/  @!P4 IADD3 R9, P0, PT, R36, 0x780, RZ ;  /* 0x000007802409c810 */ /* 0x000fe20007f1e0ff */
[----:B------:R-:W-:Y:S01]  /*4cb0*/  UMOV UR58, UR66 ;  /* 0x00000042003a7c82 */ /* 0x000fe20008000000 */
[----:B------:R-:W-:Y:S01]  /*4cc0*/  UMOV UR60, UR36 ;  /* 0x00000024003c7c82 */ /* 0x000fe20008000000 */
[----:B------:R-:W-:Y:S01]  /*4cd0*/  @!UP4 UIADD3 UR26, UPT, UPT, UR66, 0x20, URZ ;  /* 0x00000020421ac890 */ /* 0x000fe2000fffe0ff */
[----:B------:R-:W-:Y:S01]  /*4ce0*/  IMAD.U32 R14, RZ, RZ, UR9 ;  /* 0x00000009ff0e7e24 */ /* 0x000fe2000f8e00ff */
[----:B------:R-:W-:Y:S01]  /*4cf0*/  @!UP4 UIADD3 UR24, UPT, UPT, UR6, 0x2a00, URZ ;  /* 0x00002a000618c890 */ /* 0x000fe2000fffe0ff */
[----:B------:R-:W-:Y:S01]  /*4d00*/  IMAD.U32 R15, RZ, RZ, UR8 ;  /* 0x00000008ff0f7e24 */ /* 0x000fe2000f8e00ff */
[----:B------:R-:W-:Y:S01]  /*4d10*/  VOTEU.ALL UP2, P4 ;  /* 0x0000000000ff7886 */ /* 0x000fe20002040000 */
[----:B------:R-:W-:Y:S01]  /*4d20*/  UMOV UR25, UR57 ;  /* 0x0000003900197c82 */ /* 0x000fe20008000000 */
[----:B------:R-:W-:Y:S01]  /*4d30*/  @!P4 R2UR UR30, R14 ;  /* 0x000000000e1ec2ca */ /* 0x000fe200000e0000 */
[----:B------:R-:W-:Y:S01]  /*4d40*/  UMOV UR28, UR36 ;  /* 0x00000024001c7c82 */ /* 0x000fe20008000000 */
[----:B------:R-:W-:Y:S01]  /*4d50*/  @!P4 R2UR UR31, R15 ;  /* 0x000000000f1fc2ca */ /* 0x000fe200000e0000 */
[----:B------:R-:W-:Y:S01]  /*4d60*/  UMOV UR27, UR59 ;  /* 0x0000003b001b7c82 */ /* 0x000fe20008000000 */
        /* <DEDUP_REMOVED lines=8> */
[----:B------:R-:W-:Y:S02]  /*4df0*/  @!UP4 UIADD3 UR8, UPT, UPT, UR6, 0x3a00, URZ ;  /* 0x00003a000608c890 */ /* 0x000fe4000fffe0ff */
        /* <DEDUP_REMOVED lines=13> */
.L_x_226:
        /* <DEDUP_REMOVED lines=44> */
.L_x_228:
        /* <DEDUP_REMOVED lines=9> */
[----:B------:R-:W-:Y:S01]  /*5220*/  SHF.L.U32 R20, RZ, 0x1f, RZ ;  /* 0x0000001fff147819 */ /* 0x000fe200000006ff */
        /* <DEDUP_REMOVED lines=13> */
[----:B------:R-:W-:Y:S01]  /*5300*/  @!P4 IADD3 R9, P0, PT, R36, 0x780, RZ ;  /* 0x000007802409c810 */ /* 0x000fe20007f1e0ff */
        /* <DEDUP_REMOVED lines=13> */
[----:B------:R1:W-:Y:S01]  /*53e0*/  @!UP1 UTMALDG.3D [UR16], [UR30], desc[UR22] ;  /* 0x000016101e0095b4 */ /* 0x0003e20008011000 */
[----:B------:R-:W-:Y:S05]  /*53f0*/  VOTEU.ALL UP1, P4 ;  /* 0x0000000000ff7886 */ /* 0x000fea0002020000 */
[----:B------:R1:W-:Y:S01]  /*5400*/  @!UP1 UTMALDG.3D [UR8], [UR30], desc[UR22] ;  /* 0x000016081e0095b4 */ /* 0x0003e20008011000 */
[----:B------:R2:W-:Y:S01]  /*5410*/  @!P4 SYNCS.ARRIVE.TRANS64.RED.A0TR RZ, [UR6+0xb8], R0 ;  /* 0x0000b800ffffc9a7 */ /* 0x0005e20008300406 */
[----:B------:R-:W-:Y:S01]  /*5420*/  SYNCS.ARRIVE.TRANS64.RED.A1T0 RZ, [UR21], RZ ;  /* 0x000000ffffff79a7 */ /* 0x000fe20008100415 */
[----:B--2---:R-:W-:Y:S01]  /*5430*/  @!P4 IMAD.X R0, RZ, RZ, R37, P0 ;  /* 0x000000ffff00c224 */ /* 0x004fe200000e0625 */
[----:B------:R-:W2:Y:S02]  /*5440*/  SYNCS.PHASECHK.TRANS64.TRYWAIT P2, [UR6+0xc0], R20 ;  /* 0x0000c014ff0075a7 */ /* 0x000ea40008041106 */
[----:B-12---:R-:W-:Y:S05]  /*5450*/  @!P2 BRA `(.L_x_93) ;  /* 0x000000780044a947 */ /* 0x006fea0003800000 */
.L_x_230:
[----:B------:R-:W-:Y:S01]  /*5460*/  @!P4 R2UR UR9, R9 ;  /* 0x000000000909c2ca */ /* 0x000fe200000e0000 */
[----:B------:R-:W-:Y:S01]  /*5470*/  VOTEU.ALL UP4, P4 ;  /* 0x0000000000ff7886 */ /* 0x000fe20002080000 */
[----:B------:R-:W-:Y:S01]  /*5480*/  @!P4 R2UR UR8, R0 ;  /* 0x000000000008c2ca */ /* 0x000fe200000e0000 */
[----:B------:R-:W-:Y:S01]  /*5490*/  VOTEU.ALL UP3, P4 ;  /* 0x0000000000ff7886 */ /* 0x000fe20002060000 */
[----:B------:R-:W-:Y:S01]  /*54a0*/  UMOV UR22, 0x0 ;  /* 0x0000000000167882 */ /* 0x000fe20000000000 */
[----:B------:R-:W-:Y:S01]  /*54b0*/  UMOV UR23, 0x10000000 ;  /* 0x1000000000177882 */ /* 0x000fe20000000000 */
[----:B------:R-:W-:Y:S01]  /*54c0*/  @!UP4 UIADD3 UR35, UPT, UPT, UR67, 0x40, URZ ;  /* 0x000000404323c890 */ /* 0x000fe2000fffe0ff */
[----:B------:R-:W-:Y:S01]  /*54d0*/  @!P4 IMAD.MOV.U32 R0, RZ, RZ, 0x2000 ;  /* 0x00002000ff00c424 */ /* 0x000fe200078e00ff */
        /* <DEDUP_REMOVED lines=14> */
[----:B------:R-:W-:Y:S02]  /*55c0*/  @!UP4 UIADD3 UR18, UPT, UPT, UR66, 0x40, URZ ;  /* 0x000000404212c890 */ /* 0x000fe4000fffe0ff */
        /* <DEDUP_REMOVED lines=11> */
[----:B------:R2:W-:Y:S01]  /*5680*/  @!UP2 UTMALDG.3D [UR24], [UR30], desc[UR22] ;  /* 0x000016181e00a5b4 */ /* 0x0005e20008011000 */
[----:B------:R-:W-:Y:S01]  /*5690*/  VOTEU.ALL UP2, P4 ;  /* 0x0000000000ff7886 */ /* 0x000fe20002040000 */
[----:B------:R2:W-:Y:S04]  /*56a0*/  @!UP1 UTMALDG.3D [UR16], [UR30], desc[UR22] ;  /* 0x000016101e0095b4 */ /* 0x0005e80008011000 */
[----:B------:R2:W-:Y:S01]  /*56b0*/  @!UP2 UTMALDG.3D [UR8], [UR30], desc[UR22] ;  /* 0x000016081e00a5b4 */ /* 0x0005e20008011000 */
[----:B------:R4:W-:Y:S01]  /*56c0*/  @!P4 SYNCS.ARRIVE.TRANS64.RED.A0TR RZ, [UR6+0xa0], R0 ;  /* 0x0000a000ffffc9a7 */ /* 0x0009e20008300406 */
[----:B------:R-:W-:Y:S01]  /*56d0*/  SYNCS.ARRIVE.TRANS64.RED.A1T0 RZ, [UR15], RZ ;  /* 0x000000ffffff79a7 */ /* 0x000fe2000810040f */
[----:B----4-:R-:W-:Y:S01]  /*56e0*/  @!P4 IMAD.X R0, RZ, RZ, R37, P0 ;  /* 0x000000ffff00c224 */ /* 0x010fe200000e0625 */
[----:B------:R-:W4:Y:S02]  /*56f0*/  SYNCS.PHASECHK.TRANS64.TRYWAIT P2, [UR6+0xc8], R20 ;  /* 0x0000c814ff0075a7 */ /* 0x000f240008041106 */
[----:B--2-4-:R-:W-:Y:S05]  /*5700*/  @!P2 BRA `(.L_x_94) ;  /* 0x0000007400b0a947 */ /* 0x014fea0003800000 */
.L_x_232:
        /* <DEDUP_REMOVED lines=41> */
[----:B------:R-:W4:Y:S02]  /*59a0*/  SYNCS.PHASECHK.TRANS64.TRYWAIT P2, [UR6+0xd0], R20 ;  /* 0x0000d014ff0075a7 */ /* 0x000f240008041106 */
[----:B--2-4-:R-:W-:Y:S05]  /*59b0*/  @!P2 BRA `(.L_x_95) ;  /* 0x00000074001ca947 */ /* 0x014fea0003800000 */
.L_x_234:
[----:B------:R-:W2:Y:S01]  /*59c0*/  LDC.64 R16, c[0x0][0xd10] ;  /* 0x00034400ff107b82 */ /* 0x000ea20000000a00 */
[----:B------:R-:W-:Y:S01]  /*59d0*/  @!P4 R2UR UR9, R33 ;  /* 0x000000002109c2ca */ /* 0x000fe200000e0000 */
[----:B------:R-:W-:Y:S01]  /*59e0*/  VOTEU.ALL UP4, P4 ;  /* 0x0000000000ff7886 */ /* 0x000fe20002080000 */
[----:B------:R-:W-:Y:S01]  /*59f0*/  @!P4 R2UR UR8, R21 ;  /* 0x000000001508c2ca */ /* 0x000fe200000e0000 */
[----:B------:R-:W-:Y:S01]  /*5a00*/  VOTEU.ALL UP3, P4 ;  /* 0x0000000000ff7886 */ /* 0x000fe20002060000 */
[----:B------:R-:W-:Y:S03]  /*5a10*/  UMOV UR14, 0x0 ;  /* 0x00000000000e7882 */ /* 0x000fe60000000000 */
[----:B------:R-:W4:Y:S01]  /*5a20*/  LDC.64 R14, c[0x0][0xd18] ;  /* 0x00034600ff0e7b82 */ /* 0x000f220000000a00 */
[----:B------:R-:W-:Y:S01]  /*5a30*/  @!UP4 UIADD3 UR35, UPT, UPT, UR67, 0x60, URZ ;  /* 0x000000604323c890 */ /* 0x000fe2000fffe0ff */
[----:B------:R-:W-:Y:S01]  /*5a40*/  @!P4 IMAD.MOV.U32 R21, RZ, RZ, 0x2000 ;  /* 0x00002000ff15c424 */ /* 0x000fe200078e00ff */
[----:B------:R-:W-:Y:S01]  /*5a50*/  @!UP4 UIADD3 UR32, UPT, UPT, UR6, 0x4200, URZ ;  /* 0x000042000620c890 */ /* 0x000fe2000fffe0ff */
[----:B------:R-:W-:Y:S01]  /*5a60*/  @P3 SHF.R.U32.HI R30, RZ, 0x10, R25 ;  /* 0x00000010ff1e3819 */ /* 0x000fe20000011619 */
[----:B------:R-:W-:Y:S03]  /*5a70*/  UMOV UR15, 0x10000000 ;  /* 0x10000000000f7882 */ /* 0x000fe60000000000 */
[----:B------:R-:W5:Y:S01]  /*5a80*/  @!P1 LDC R0, c[0x0][0xd20] ;  /* 0x00034800ff009b82 */ /* 0x000f620000000800 */
[----:B------:R-:W-:Y:S01]  /*5a90*/  UMOV UR33, UR49 ;  /* 0x0000003100217c82 */ /* 0x000fe20008000000 */
[----:B------:R-:W-:Y:S01]  /*5aa0*/  IMAD.U32 R38, RZ, RZ, UR9 ;  /* 0x00000009ff267e24 */ /* 0x000fe2000f8e00ff */
[----:B------:R-:W-:Y:S05]  /*5ab0*/  UMOV UR34, UR66 ;  /* 0x0000004200227c82 */ /* 0x000fea0008000000 */
[----:B-1----:R-:W1:Y:S01]  /*5ac0*/  @!P1 LDC R3, c[0x0][0xd0c] ;  /* 0x00034300ff039b82 */ /* 0x002e620000000800 */
[----:B------:R-:W-:Y:S01]  /*5ad0*/  IMAD.U32 R39, RZ, RZ, UR8 ;  /* 0x00000008ff277e24 */ /* 0x000fe2000f8e00ff */
[----:B------:R-:W-:Y:S01]  /*5ae0*/  @!UP4 UIADD3 UR26, UPT, UPT, UR66, 0x20, URZ ;  /* 0x00000020421ac890 */ /* 0x000fe2000fffe0ff */
[----:B------:R-:W-:Y:S01]  /*5af0*/  @!P4 R2UR UR22, R38 ;  /* 0x000000002616c2ca */ /* 0x000fe200000e0000 */
[----:B------:R-:W-:Y:S01]  /*5b00*/  @!UP4 UIADD3 UR24, UPT, UPT, UR6, 0x4a00, URZ ;  /* 0x00004a000618c890 */ /* 0x000fe2000fffe0ff */
[----:B------:R-:W-:Y:S01]  /*5b10*/  VIADD R32, R32, 0x1 ;  /* 0x0000000120207836 */ /* 0x000fe20000000000 */
[----:B------:R-:W-:Y:S01]  /*5b20*/  @!P4 R2UR UR23, R39 ;  /* 0x000000002717c2ca */ /* 0x000fe200000e0000 */
[----:B------:R-:W-:Y:S01]  /*5b30*/  VOTEU.ALL UP2, P4 ;  /* 0x0000000000ff7886 */ /* 0x000fe20002040000 */
[----:B------:R-:W-:Y:S01]  /*5b40*/  UMOV UR25, UR49 ;  /* 0x0000003100197c82 */ /* 0x000fe20008000000 */
[----:B------:R-:W-:Y:S01]  /*5b50*/  UMOV UR28, UR36 ;  /* 0x00000024001c7c82 */ /* 0x000fe20008000000 */
[----:B------:R-:W-:Y:S01]  /*5b60*/  UMOV UR27, UR35 ;  /* 0x00000023001b7c82 */ /* 0x000fe20008000000 */
[----:B------:R-:W-:Y:S02]  /*5b70*/  @!UP4 UIADD3 UR18, UPT, UPT, UR66, 0x40, URZ ;  /* 0x000000404212c890 */ /* 0x000fe4000fffe0ff */
[----:B------:R-:W-:Y:S01]  /*5b80*/  @!UP4 UIADD3 UR16, UPT, UPT, UR6, 0x5200, URZ ;  /* 0x000052000610c890 */ /* 0x000fe2000fffe0ff */
[----:B------:R-:W-:Y:S01]  /*5b90*/  VOTEU.ALL UP1, P4 ;  /* 0x0000000000ff7886 */ /* 0x000fe20002020000 */
[----:B------:R-:W-:Y:S01]  /*5ba0*/  UMOV UR17, UR49 ;  /* 0x0000003100117c82 */ /* 0x000fe20008000000 */
[----:B------:R-:W-:Y:S01]  /*5bb0*/  UMOV UR20, UR36 ;  /* 0x0000002400147c82 */ /* 0x000fe20008000000 */
[----:B------:R-:W-:Y:S02]  /*5bc0*/  UMOV UR19, UR35 ;  /* 0x0000002300137c82 */ /* 0x000fe40008000000 */
[----:B------:R1:W-:Y:S01]  /*5bd0*/  @!UP3 UTMALDG.3D [UR32], [UR22], desc[UR14] ;  /* 0x00000e201600b5b4 */ /* 0x0003e20008011000 */
[----:B------:R-:W-:Y:S02]  /*5be0*/  @!UP4 UIADD3 UR10, UPT, UPT, UR66, 0x60, URZ ;  /* 0x00000060420ac890 */ /* 0x000fe4000fffe0ff */
[----:B------:R-:W-:Y:S01]  /*5bf0*/  @!UP4 UIADD3 UR8, UPT, UPT, UR6, 0x5a00, URZ ;  /* 0x00005a000608c890 */ /* 0x000fe2000fffe0ff */
[----:B------:R-:W-:Y:S01]  /*5c00*/  UMOV UR9, UR49 ;  /* 0x0000003100097c82 */ /* 0x000fe20008000000 */
[----:B------:R-:W-:Y:S01]  /*5c10*/  UMOV UR12, UR36 ;  /* 0x00000024000c7c82 */ /* 0x000fe20008000000 */
[----:B------:R-:W-:Y:S01]  /*5c20*/  UMOV UR11, UR35 ;  /* 0x00000023000b7c82 */ /* 0x000fe20008000000 */
[----:B------:R1:W-:Y:S01]  /*5c30*/  @!UP2 UTMALDG.3D [UR24], [UR22], desc[UR14] ;  /* 0x00000e181600a5b4 */ /* 0x0003e20008011000 */
[----:B------:R-:W-:Y:S01]  /*5c40*/  VOTEU.ALL UP2, P4 ;  /* 0x0000000000ff7886 */ /* 0x000fe20002040000 */
[----:B--2---:R-:W-:Y:S01]  /*5c50*/  @!P1 IMAD.HI.U32 R12, R13, R16, RZ ;  /* 0x000000100d0c9227 */ /* 0x004fe200078e00ff */
[----:B----4-:R-:W-:Y:S02]  /*5c60*/  @!P1 ISETP.NE.AND P0, PT, R14, 0x1, PT ;  /* 0x000000010e00980c */ /* 0x010fe40003f05270 */
[----:B-1----:R-:W-:Y:S01]  /*5c70*/  @!P1 ISETP.NE.AND P2, PT, R3, 0x1, PT ;  /* 0x000000010300980c */ /* 0x002fe20003f45270 */
[C---:B------:R-:W-:Y:S01]  /*5c80*/  @!P1 IMAD.HI.U32 R9, R10.reuse, R15, RZ ;  /* 0x0000000f0a099227 */ /* 0x040fe200078e00ff */
[----:B------:R-:W-:Y:S01]  /*5c90*/  @!P1 SHF.R.U32.HI R12, RZ, R17, R12 ;  /* 0x00000011ff0c9219 */ /* 0x000fe2000001160c */
[----:B------:R1:W-:Y:S03]  /*5ca0*/  @!UP1 UTMALDG.3D [UR16], [UR22], desc[UR14] ;  /* 0x00000e10160095b4 */ /* 0x0003e60008011000 */
[----:B-----5:R-:W-:Y:S02]  /*5cb0*/  @!P1 SHF.R.U32.HI R9, RZ, R0, R9 ;  /* 0x00000000ff099219 */ /* 0x020fe40000011609 */
[----:B------:R-:W-:Y:S02]  /*5cc0*/  @!P1 SEL R12, R13, R12, !P2 ;  /* 0x0000000c0d0c9207 */ /* 0x000fe40005000000 */
[----:B------:R-:W-:Y:S01]  /*5cd0*/  @!P1 SEL R9, R10, R9, !P0 ;  /* 0x000000090a099207 */ /* 0x000fe20004000000 */
[----:B------:R1:W-:Y:S01]  /*5ce0*/  @!UP2 UTMALDG.3D [UR8], [UR22], desc[UR14] ;  /* 0x00000e081600a5b4 */ /* 0x0003e20008011000 */
[----:B------:R1:W-:Y:S03]  /*5cf0*/  @!P4 SYNCS.ARRIVE.TRANS64.RED.A0TR RZ, [UR6+0xb0], R21 ;  /* 0x0000b015ffffc9a7 */ /* 0x0003e60008300406 */
[----:B------:R-:W-:Y:S02]  /*5d00*/  @!P1 IMAD.IADD R0, R9, 0x1, -R12 ;  /* 0x0000000109009824 */ /* 0x000fe400078e0a0c */
[----:B------:R-:W-:Y:S02]  /*5d10*/  @!P1 IMAD.IADD R9, R12, 0x1, -R9 ;  /* 0x000000010c099824 */ /* 0x000fe400078e0a09 */
[----:B------:R-:W-:Y:S02]  /*5d20*/  @!P1 IMAD R13, R0, R3, R13 ;  /* 0x00000003000d9224 */ /* 0x000fe400078e020d */
[----:B------:R-:W-:Y:S01]  /*5d30*/  @!P1 IMAD R10, R9, R14, R10 ;  /* 0x0000000e090a9224 */ /* 0x000fe200078e020a */
[----:B------:R-:W-:Y:S01]  /*5d40*/  SYNCS.ARRIVE.TRANS64.RED.A1T0 RZ, [UR13], RZ ;  /* 0x000000ffffff79a7 */ /* 0x000fe2000810040d */
[----:B------:R-:W2:Y:S02]  /*5d50*/  SYNCS.PHASECHK.TRANS64.TRYWAIT P5, [UR6+0xd8], R20 ;  /* 0x0000d814ff0075a7 */ /* 0x000ea400080a1106 */
[----:B-12---:R-:W-:Y:S05]  /*5d60*/  @!P5 BRA `(.L_x_96) ;  /* 0x000000700048d947 */ /* 0x006fea0003800000 */
.L_x_236:
[----:B-1----:R-:W-:Y:S01]  /*5d70*/  @!P4 IADD3 R3, P0, PT, R36, 0x780, RZ ;  /* 0x000007802403c810 */ /* 0x002fe20007f1e0ff */
[----:B------:R-:W-:Y:S01]  /*5d80*/  VOTEU.ALL UP3, P4 ;  /* 0x0000000000ff7886 */ /* 0x000fe20002060000 */
[----:B------:R-:W-:Y:S01]  /*5d90*/  UMOV UR14, 0x0 ;  /* 0x00000000000e7882 */ /* 0x000fe20000000000 */
[----:B------:R-:W-:Y:S01]  /*5da0*/  UMOV UR15, 0x10000000 ;  /* 0x10000000000f7882 */ /* 0x000fe20000000000 */
[----:B------:R-:W-:Y:S01]  /*5db0*/  @!P4 R2UR UR9, R3 ;  /* 0x000000000309c2ca */ /* 0x000fe200000e0000 */
[----:B------:R-:W-:Y:S01]  /*5dc0*/  @!P4 IMAD.X R0, RZ, RZ, R37, P0 ;  /* 0x000000ffff00c224 */ /* 0x000fe200000e0625 */
[----:B------:R-:W-:Y:S01]  /*5dd0*/  UMOV UR33, UR41 ;  /* 0x0000002900217c82 */ /* 0x000fe20008000000 */
[----:B------:R-:W-:Y:S01]  /*5de0*/  UMOV UR34, UR66 ;  /* 0x0000004200227c82 */ /* 0x000fe20008000000 */
[----:B------:R-:W-:Y:S01]  /*5df0*/  VOTEU.ALL UP4, P4 ;  /* 0x0000000000ff7886 */ /* 0x000fe20002080000 */
[----:B------:R-:W-:Y:S01]  /*5e00*/  VOTEU.ALL UP2, P4 ;  /* 0x0000000000ff7886 */ /* 0x000fe20002040000 */
[----:B------:R-:W-:Y:S01]  /*5e10*/  @!P4 R2UR UR8, R0 ;  /* 0x000000000008c2ca */ /* 0x000fe200000e0000 */
[----:B------:R-:W-:Y:S01]  /*5e20*/  UMOV UR25, UR41 ;  /* 0x0000002900197c82 */ /* 0x000fe20008000000 */
[----:B------:R-:W-:Y:S01]  /*5e30*/  UMOV UR28, UR36 ;  /* 0x00000024001c7c82 */ /* 0x000fe20008000000 */
[----:B------:R-:W-:Y:S01]  /*5e40*/  @!UP4 UIADD3 UR35, UPT, UPT, UR67, 0x70, URZ ;  /* 0x000000704323c890 */ /* 0x000fe2000fffe0ff */
[----:B------:R-:W-:Y:S01]  /*5e50*/  ISETP.NE.AND P0, PT, R32, 0x2, PT ;  /* 0x000000022000780c */ /* 0x000fe20003f05270 */
[----:B------:R-:W-:Y:S01]  /*5e60*/  @!UP4 UIADD3 UR32, UPT, UPT, UR6, 0x6200, URZ ;  /* 0x000062000620c890 */ /* 0x000fe2000fffe0ff */
[----:B------:R-:W-:Y:S01]  /*5e70*/  IMAD.IADD R20, R10, 0x1, R51 ;  /* 0x000000010a147824 */ /* 0x000fe200078e0233 */
[----:B------:R-:W-:Y:S01]  /*5e80*/  @!UP4 UIADD3 UR26, UPT, UPT, UR66, 0x20, URZ ;  /* 0x00000020421ac890 */ /* 0x000fe2000fffe0ff */
[----:B------:R-:W-:Y:S01]  /*5e90*/  IMAD.U32 R14, RZ, RZ, UR9 ;  /* 0x00000009ff0e7e24 */ /* 0x000fe2000f8e00ff */
[----:B------:R-:W-:Y:S01]  /*5ea0*/  @!UP4 UIADD3 UR24, UPT, UPT, UR6, 0x6a00, URZ ;  /* 0x00006a000618c890 */ /* 0x000fe2000fffe0ff */
[----:B------:R-:W-:Y:S01]  /*5eb0*/  SEL R0, RZ, 0x1, P0 ;  /* 0x00000001ff007807 */ /* 0x000fe20000000000 */
[----:B------:R-:W-:Y:S01]  /*5ec0*/  UMOV UR27, UR35 ;  /* 0x00000023001b7c82 */ /* 0x000fe20008000000 */
[----:B------:R-:W-:Y:S01]  /*5ed0*/  @!UP4 UIADD3 UR18, UPT, UPT, UR66, 0x40, URZ ;  /* 0x000000404212c890 */ /* 0x000fe2000fffe0ff */
[----:B------:R-:W-:Y:S01]  /*5ee0*/  IMAD.U32 R15, RZ, RZ, UR8 ;  /* 0x00000008ff0f7e24 */ /* 0x000fe2000f8e00ff */
[----:B------:R-:W-:Y:S01]  /*5ef0*/  @!P4 R2UR UR22, R14 ;  /* 0x000000000e16c2ca */ /* 0x000fe200000e0000 */
[----:B------:R-:W-:Y:S01]  /*5f00*/  @!UP4 UIADD3 UR16, UPT, UPT, UR6, 0x7200, URZ ;  /* 0x000072000610c890 */ /* 0x000fe2000fffe0ff */
[----:B------:R-:W-:Y:S01]  /*5f10*/  LOP3.LUT R31, R31, R0, RZ, 0x3c, !PT ;  /* 0x000000001f1f7212 */ /* 0x000fe200078e3cff */
[----:B------:R-:W-:Y:S01]  /*5f20*/  VOTEU.ALL UP1, P4 ;  /* 0x0000000000ff7886 */ /* 0x000fe20002020000 */
[----:B------:R-:W-:Y:S01]  /*5f30*/  @!P4 R2UR UR23, R15 ;  /* 0x000000000f17c2ca */ /* 0x000fe200000e0000 */
[----:B------:R-:W-:Y:S01]  /*5f40*/  UMOV UR17, UR41 ;  /* 0x0000002900117c82 */ /* 0x000fe20008000000 */
[----:B------:R-:W-:Y:S01]  /*5f50*/  UMOV UR20, UR36 ;  /* 0x0000002400147c82 */ /* 0x000fe20008000000 */
[----:B------:R-:W-:Y:S01]  /*5f60*/  UMOV UR19, UR35 ;  /* 0x0000002300137c82 */ /* 0x000fe20008000000 */
[----:B------:R-:W-:Y:S01]  /*5f70*/  @!UP4 UIADD3 UR10, UPT, UPT, UR66, 0x60, URZ ;  /* 0x00000060420ac890 */ /* 0x000fe2000fffe0ff */
[----:B------:R-:W-:Y:S01]  /*5f80*/  IMAD.IADD R21, R13, 0x1, R58 ;  /* 0x000000010d157824 */ /* 0x000fe200078e023a */
[----:B------:R-:W-:Y:S01]  /*5f90*/  @!UP4 UIADD3 UR8, UPT, UPT, UR6, 0x7a00, URZ ;  /* 0x00007a000608c890 */ /* 0x000fe2000fffe0ff */
[----:B------:R-:W-:Y:S01]  /*5fa0*/  SEL R32, R32, RZ, P0 ;  /* 0x000000ff20207207 */ /* 0x000fe20000000000 */
[----:B------:R-:W-:Y:S01]  /*5fb0*/  UMOV UR9, UR41 ;  /* 0x0000002900097c82 */ /* 0x000fe20008000000 */
[----:B------:R-:W-:Y:S01]  /*5fc0*/  UMOV UR12, UR36 ;  /* 0x00000024000c7c82 */ /* 0x000fe20008000000 */
[----:B------:R-:W-:Y:S03]  /*5fd0*/  UMOV UR11, UR35 ;  /* 0x00000023000b7c82 */ /* 0x000fe60008000000 */
[----:B------:R1:W-:Y:S01]  /*5fe0*/  @!UP3 UTMALDG.3D [UR32], [UR22], desc[UR14] ;  /* 0x00000e201600b5b4 */ /* 0x0003e20008011000 */
[----:B------:R2:W-:Y:S01]  /*5ff0*/  @!UP2 UTMALDG.3D [UR24], [UR22], desc[UR14] ;  /* 0x00000e181600a5b4 */ /* 0x0005e20008011000 */
[----:B------:R-:W-:Y:S01]  /*6000*/  VOTEU.ALL UP2, P4 ;  /* 0x0000000000ff7886 */ /* 0x000fe20002040000 */
[----:B------:R2:W-:Y:S01]  /*6010*/  @!UP1 UTMALDG.3D [UR16], [UR22], desc[UR14] ;  /* 0x00000e10160095b4 */ /* 0x0005e20008011000 */
[----:B------:R-:W-:Y:S03]  /*6020*/  UPLOP3.LUT UP1, UPT, UPT, UPT, UPT, 0x80, 0x8 ;  /* 0x000000000008789c */ /* 0x000fe60003f2f070 */
[----:B------:R2:W-:Y:S01]  /*6030*/  @!UP2 UTMALDG.3D [UR8], [UR22], desc[UR14] ;  /* 0x00000e081600a5b4 */ /* 0x0005e20008011000 */
[----:B------:R2:W-:Y:S01]  /*6040*/  @!P4 SYNCS.ARRIVE.TRANS64.RED.A0TR RZ, [UR6+0xb8], R29 ;  /* 0x0000b81dffffc9a7 */ /* 0x0005e20008300406 */
[----:B-1----:R-:W-:Y:S01]  /*6050*/  @P3 R2UR UR36, R30 ;  /* 0x000000001e2432ca */ /* 0x002fe200000e0000 */
[----:B------:R-:W-:Y:S01]  /*6060*/  SYNCS.ARRIVE.TRANS64.RED.A1T0 RZ, [UR21], RZ ;  /* 0x000000ffffff79a7 */ /* 0x000fe20008100415 */
[----:B------:R-:W-:Y:S02]  /*6070*/  @!UPT UIADD3 URZ, UPT, UPT, URZ, URZ, URZ ;  /* 0x000000fffffff290 */ /* 0x000fe4000fffe0ff */
[----:B------:R-:W-:Y:S11]  /*6080*/  @P3 BRA `(.L_x_97) ;  /* 0xffffffe000983947 */ /* 0x000ff6000383ffff */
[----:B------:R-:W1:Y:S02]  /*6090*/  SYNCS.PHASECHK.TRANS64.TRYWAIT P0, [UR6+0xc0], R11 ;  /* 0x0000c00bff0075a7 */ /* 0x000e640008001106 */
[----:B-1----:R-:W-:Y:S05]  /*60a0*/  @!P0 BRA `(.L_x_98) ;  /* 0x0000006c00908947 */ /* 0x002fea0003800000 */
.L_x_238:
[----:B------:R-:W4:Y:S02]  /*60b0*/  SYNCS.PHASECHK.TRANS64.TRYWAIT P0, [UR6+0xc8], R11 ;  /* 0x0000c80bff0075a7 */ /* 0x000f240008001106 */
[----:B----4-:R-:W-:Y:S05]  /*60c0*/  @!P0 BRA `(.L_x_99) ;  /* 0x0000006c00a08947 */ /* 0x010fea0003800000 */
.L_x_240:
[----:B------:R-:W4:Y:S01]  /*60d0*/  SYNCS.PHASECHK.TRANS64.TRYWAIT P0, [UR6+0xd0], R11 ;  /* 0x0000d00bff0075a7 */ /* 0x000f220008001106 */
[----:B-1----:R-:W-:Y:S01]  /*60e0*/  HFMA2 R0, -RZ, RZ, 0, 5.9604644775390625e-08 ;  /* 0x00000001ff007431 */ /* 0x002fe200000001ff */
[----:B----4-:R-:W-:Y:S06]  /*60f0*/  @!P0 BRA `(.L_x_100) ;  /* 0x0000006c00ac8947 */ /* 0x010fec0003800000 */
.L_x_242:
[----:B-1----:R-:W-:Y:S02]  /*6100*/  MOV R2, UR6 ;  /* 0x0000000600027c02 */ /* 0x002fe40008000f00 */
[----:B------:R-:W-:-:S07]  /*6110*/  SHF.L.U32 R3, R0, 0x1f, RZ ;  /* 0x0000001f00037819 */ /* 0x000fce00000006ff */
.L_x_101:
[----:B-1----:R1:W4:Y:S02]  /*6120*/  SYNCS.PHASECHK.TRANS64.TRYWAIT P0, [R2+URZ+0xd8], R3 ;  /* 0x0000d803020075a7 */ /* 0x00232400080011ff */
[----:B----4-:R-:W-:Y:S05]  /*6130*/  @!P0 NANOSLEEP.SYNCS 0x989680 ;  /* 0x009896800000895d */ /* 0x010fea0003900000 */
[----:B------:R-:W4:Y:S02]  /*6140*/  @!P0 SYNCS.PHASECHK.TRANS64 P0, [R2+URZ+0xd8], R3 ;  /* 0x0000d803020085a7 */ /* 0x000f2400080010ff */
[----:B--2-4-:R-:W-:Y:S05]  /*6150*/  @P0 EXIT ;  /* 0x000000000000094d */ /* 0x014fea0003800000 */
[----:B------:R-:W-:Y:S05]  /*6160*/  BRA `(.L_x_101) ;  /* 0xfffffffc00ec7947 */ /* 0x000fea000383ffff */
.L_x_82:
[----:B------:R-:W-:-:S06]  /*6170*/  UISETP.GE.AND UP1, UPT, UR10, 0x4, UPT ;  /* 0x000000040a00788c */ /* 0x000fcc000bf26270 */
[----:B------:R-:W-:-:S13]  /*6180*/  PLOP3.LUT P0, PT, PT, PT, UP1, 0x80, 0x8 ;  /* 0x000000000008781c */ /* 0x000fda0003f0f018 */
[----:B------:R-:W-:Y:S05]  /*6190*/  @!P0 EXIT ;  /* 0x000000000000894d */ /* 0x000fea0003800000 */
[----:B------:R-:W-:Y:S01]  /*61a0*/  BAR.SYNC.DEFER_BLOCKING 0x6, 0xa0 ;  /* 0x0182800000007b1d */ /* 0x000fe20000010000 */
[C---:B------:R-:W-:Y:S01]  /*61b0*/  IMAD.SHL.U32 R4, R70.reuse, 0x10, RZ ;  /* 0x0000001046047824 */ /* 0x040fe200078e00ff */
[C---:B------:R-:W-:Y:S01]  /*61c0*/  R2P PR, R70.reuse, 0x18 ;  /* 0x0000001846007804 */ /* 0x040fe20000000000 */
[C---:B------:R-:W-:Y:S01]  /*61d0*/  IMAD.U32 R31, R70.reuse, 0x10000, RZ ;  /* 0x00010000461f7824 */ /* 0x040fe200078e00ff */
[----:B------:R-:W-:Y:S01]  /*61e0*/  LOP3.LUT R70, R70, 0x60, RZ, 0xc0, !PT ;  /* 0x0000006046467812 */ /* 0x000fe200078ec0ff */
[----:B------:R-:W-:Y:S01]  /*61f0*/  IMAD.MOV.U32 R68, RZ, RZ, 0xa0 ;  /* 0x000000a0ff447424 */ /* 0x000fe200078e00ff */
[----:B------:R-:W-:Y:S02]  /*6200*/  UMOV UR48, 0x400 ;  /* 0x0000040000307882 */ /* 0x000fe40000000000 */
[----:B------:R-:W1:Y:S01]  /*6210*/  LDC R63, c[0x0][0x370] ;  /* 0x0000dc00ff3f7b82 */ /* 0x000e620000000800 */
[----:B------:R-:W-:Y:S01]  /*6220*/  ULEA UR48, UR37, UR48, 0x18 ;  /* 0x0000003025307291 */ /* 0x000fe2000f8ec0ff */
[----:B------:R-:W-:-:S02]  /*6230*/  LOP3.LUT R4, R3, 0x600, R4, 0xf8, !PT ;  /* 0x0000060003047812 */ /* 0x000fc400078ef804 */
[----:B------:R-:W-:Y:S02]  /*6240*/  CS2R R66, SRZ ;  /* 0x0000000000427805 */ /* 0x000fe4000001ff00 */
[----:B------:R-:W-:Y:S01]  /*6250*/  LOP3.LUT R31, R31, 0x600000, RZ, 0xc0, !PT ;  /* 0x006000001f1f7812 */ /* 0x000fe200078ec0ff */
[----:B------:R-:W-:Y:S01]  /*6260*/  UIADD3 UR4, UPT, UPT, UR48, 0x200, URZ ;  /* 0x0000020030047890 */ /* 0x000fe2000fffe0ff */
[----:B------:R-:W-:Y:S01]  /*6270*/  MOV R30, RZ ;  /* 0x000000ff001e7202 */ /* 0x000fe20000000f00 */
[----:B------:R-:W-:Y:S01]  /*6280*/  IMAD.MOV.U32 R75, RZ, RZ, RZ ;  /* 0x000000ffff4b7224 */ /* 0x000fe200078e00ff */
[----:B------:R-:W2:Y:S01]  /*6290*/  LDC R28, c[0x0][0xd0c] ;  /* 0x00034300ff1c7b82 */ /* 0x000ea20000000800 */
[----:B------:R-:W-:Y:S01]  /*62a0*/  SEL R68, R68, 0x60, !P3 ;  /* 0x0000006044447807 */ /* 0x000fe20005800000 */
[----:B------:R-:W3:Y:S01]  /*62b0*/  LDCU.64 UR52, c[0x0][0x348] ;  /* 0x00006900ff3477ac */ /* 0x000ee20008000a00 */
[----:B------:R-:W-:Y:S01]  /*62c0*/  IMAD.U32 R61, RZ, RZ, UR4 ;  /* 0x00000004ff3d7e24 */ /* 0x000fe2000f8e00ff */
[----:B------:R-:W4:Y:S03]  /*62d0*/  LDCU.64 UR44, c[0x0][0xa88] ;  /* 0x00015100ff2c77ac */ /* 0x000f260008000a00 */
[----:B------:R-:W-:Y:S01]  /*62e0*/  IMAD R71, R4, 0x4, R61 ;  /* 0x0000000404477824 */ /* 0x000fe200078e023d */
[----:B------:R-:W1:Y:S01]  /*62f0*/  LDC R60, c[0x0][0xd20] ;  /* 0x00034800ff3c7b82 */ /* 0x000e620000000800 */
[----:B------:R-:W3:Y:S01]  /*6300*/  LDS R0, [UR48+0x180] ;  /* 0x00018030ff007984 */ /* 0x000ee20008000800 */
[----:B------:R-:W1:Y:S01]  /*6310*/  LDCU.64 UR46, c[0x0][0xa90] ;  /* 0x00015200ff2e77ac */ /* 0x000e620008000a00 */
[C---:B------:R-:W-:Y:S01]  /*6320*/  VIADD R69, R71.reuse, 0x140 ;  /* 0x0000014047457836 */ /* 0x040fe20000000000 */
[----:B------:R-:W-:Y:S01]  /*6330*/  @P4 IADD3 R69, PT, PT, R71, 0xc0, RZ ;  /* 0x000000c047454810 */ /* 0x000fe20007ffe0ff */
[----:B------:R-:W-:Y:S01]  /*6340*/  UMOV UR49, URZ ;  /* 0x000000ff00317c82 */ /* 0x000fe20008000000 */
[----:B------:R-:W-:-:S02]  /*6350*/  UMOV UR51, URZ ;  /* 0x000000ff00337c82 */ /* 0x000fc40008000000 */
[----:B------:R-:W1:Y:S08]  /*6360*/  LDC R26, c[0x0][0xd30] ;  /* 0x00034c00ff1a7b82 */ /* 0x000e700000000800 */
[----:B------:R-:W1:Y:S08]  /*6370*/  LDC.64 R56, c[0x0][0xd10] ;  /* 0x00034400ff387b82 */ /* 0x000e700000000a00 */
[----:B------:R-:W1:Y:S08]  /*6380*/  LDC.64 R24, c[0x0][0xd18] ;  /* 0x00034600ff187b82 */ /* 0x000e700000000a00 */
[----:B------:R-:W1:Y:S08]  /*6390*/  LDC.64 R22, c[0x0][0xd28] ;  /* 0x00034a00ff167b82 */ /* 0x000e700000000a00 */
[----:B------:R-:W1:Y:S01]  /*63a0*/  LDC.64 R54, c[0x0][0xab0] ;  /* 0x0002ac00ff367b82 */ /* 0x000e620000000a00 */
[----:B---3--:R-:W-:-:S07]  /*63b0*/  IADD3 R31, PT, PT, R0, R31, RZ ;  /* 0x0000001f001f7210 */ /* 0x008fce0007ffe0ff */
[----:B------:R-:W3:Y:S08]  /*63c0*/  LDC.64 R52, c[0x0][0xaa8] ;  /* 0x0002aa00ff347b82 */ /* 0x000ef00000000a00 */
[----:B--2-4-:R-:W1:Y:S02]  /*63d0*/  LDC R62, c[0x0][0x374] ;  /* 0x0000dd00ff3e7b82 */ /* 0x014e640000000800 */
.L_x_177:
[C---:B------:R-:W-:Y:S02]  /*63e0*/  LEA R0, R75.reuse, UR48, 0x3 ;  /* 0x000000304b007c11 */ /* 0x040fe4000f8e18ff */
[----:B------:R-:W-:Y:S02]  /*63f0*/  SHF.L.U32 R3, R66, 0x1f, RZ ;  /* 0x0000001f42037819 */ /* 0x000fe400000006ff */
[----:B------:R-:W-:Y:S02]  /*6400*/  LEA R16, R75, UR48, 0x4 ;  /* 0x000000304b107c11 */ /* 0x000fe4000f8e20ff */
[----:B------:R-:W2:Y:S02]  /*6410*/  SYNCS.PHASECHK.TRANS64.TRYWAIT P0, [R0+URZ+0xf0], R3 ;  /* 0x0000f003000075a7 */ /* 0x000ea400080011ff */
[----:B--23--:R-:W-:Y:S05]  /*6420*/  @!P0 BRA `(.L_x_102) ;  /* 0x0000006800f88947 */ /* 0x00cfea0003800000 */
.L_x_243:
[----:B------:R-:W4:Y:S01]  /*6430*/  LDC.64 R14, c[0x0][0xd10] ;  /* 0x00034400ff0e7b82 */ /* 0x000f220000000a00 */
[----:B------:R-:W3:Y:S01]  /*6440*/  LDS.128 R16, [R16+0x160] ;  /* 0x0001600010107984 */ /* 0x000ee20000000c00 */
[----:B-1----:R-:W-:Y:S01]  /*6450*/  ISETP.NE.AND P1, PT, R26, 0x1, PT ;  /* 0x000000011a00780c */ /* 0x002fe20003f25270 */
[----:B--2---:R-:W-:Y:S01]  /*6460*/  VIADD R0, R0, 0x100 ;  /* 0x0000010000007836 */ /* 0x004fe20000000000 */
[----:B------:R-:W-:Y:S04]  /*6470*/  ISETP.GE.AND P0, PT, R2, 0x1, PT ;  /* 0x000000010200780c */ /* 0x000fe80003f06270 */
[----:B------:R-:W1:Y:S01]  /*6480*/  LDC.64 R12, c[0x0][0xd18] ;  /* 0x00034600ff0c7b82 */ /* 0x000e620000000a00 */
[----:B------:R-:W-:Y:S01]  /*6490*/  PRMT R0, RZ, 0x654, R0 ;  /* 0x00000654ff007816 */ /* 0x000fe20000000000 */
[----:B------:R-:W-:Y:S01]  /*64a0*/  @!PT LDS RZ, [RZ] ;  /* 0x00000000fffff984 */ /* 0x000fe20000000800 */
[----:B------:R-:W-:Y:S01]  /*64b0*/  @!PT LDS RZ, [RZ] ;  /* 0x00000000fffff984 */ /* 0x000fe20000000800 */
[----:B------:R-:W-:Y:S01]  /*64c0*/  @!PT LDS RZ, [RZ] ;  /* 0x00000000fffff984 */ /* 0x000fe20000000800 */
[----:B------:R-:W-:Y:S01]  /*64d0*/  @!PT LDS RZ, [RZ] ;  /* 0x00000000fffff984 */ /* 0x000fe20000000800 */
[----:B------:R2:W-:Y:S06]  /*64e0*/  MEMBAR.ALL.CTA ;  /* 0x0000000000007992 */ /* 0x0005ec0000008000 */
[----:B--2---:R-:W2:Y:S01]  /*64f0*/  FENCE.VIEW.ASYNC.S ;  /* 0x00000000000073c6 */ /* 0x004ea20000000000 */
[----:B------:R-:W1:Y:S08]  /*6500*/  @!P1 LDC R11, c[0x0][0xd20] ;  /* 0x00034800ff0b9b82 */ /* 0x000e700000000800 */
[----:B------:R-:W1:Y:S01]  /*6510*/  @!P1 LDC R10, c[0x0][0xd0c] ;  /* 0x00034300ff0a9b82 */ /* 0x000e620000000800 */
[----:B--2---:R2:W-:Y:S01]  /*6520*/  SYNCS.ARRIVE.TRANS64.RED.A1T0 RZ, [R0+URZ], RZ ;  /* 0x000000ff00ff79a7 */ /* 0x0045e200081004ff */
[----:B---3--:R-:W-:Y:S04]  /*6530*/  LOP3.LUT P4, RZ, R18, 0x1, RZ, 0xc0, !PT ;  /* 0x0000000112ff7812 */ /* 0x008fe8000788c0ff */
[----:B------:R-:W-:Y:S09]  /*6540*/  P2R R72, PR, RZ, 0x10 ;  /* 0x00000010ff487803 */ /* 0x000ff20000000000 */
[----:B------:R-:W-:Y:S02]  /*6550*/  @P4 MOV R29, R16 ;  /* 0x00000010001d4202 */ /* 0x000fe40000000f00 */
[----:B------:R-:W-:Y:S01]  /*6560*/  @P4 LOP3.LUT R27, R17, 0xffff, RZ, 0xc0, !PT ;  /* 0x0000ffff111b4812 */ /* 0x000fe200078ec0ff */
[----:B--2-4-:R-:W-:Y:S06]  /*6570*/  @!P0 BRA `(.L_x_103) ;  /* 0x0000000000a48947 */ /* 0x014fec0003800000 */
[----:B------:R-:W-:Y:S01]  /*6580*/  IMAD.HI.U32 R33, R62, R25, RZ ;  /* 0x000000193e217227 */ /* 0x000fe200078e00ff */
[----:B------:R-:W-:Y:S02]  /*6590*/  ISETP.NE.AND P0, PT, R24, 0x1, PT ;  /* 0x000000011800780c */ /* 0x000fe40003f05270 */
[----:B------:R-:W-:Y:S01]  /*65a0*/  ISETP.NE.AND P2, PT, R2, 0x1, PT ;  /* 0x000000010200780c */ /* 0x000fe20003f45270 */
[----:B------:R-:W-:Y:S01]  /*65b0*/  IMAD.HI.U32 R34, R63, R56, RZ ;  /* 0x000000383f227227 */ /* 0x000fe200078e00ff */
[----:B------:R-:W-:Y:S02]  /*65c0*/  SHF.R.U32.HI R33, RZ, R60, R33 ;  /* 0x0000003cff217219 */ /* 0x000fe40000011621 */
[----:B------:R-:W-:Y:S01]  /*65d0*/  ISETP.NE.AND P3, PT, R28, 0x1, PT ;  /* 0x000000011c00780c */ /* 0x000fe20003f65270 */
[----:B------:R-:W-:Y:S01]  /*65e0*/  IMAD.HI.U32 R38, R29, R56, RZ ;  /* 0x000000381d267227 */ /* 0x000fe200078e00ff */
[----:B------:R-:W-:Y:S02]  /*65f0*/  SHF.R.U32.HI R34, RZ, R57, R34 ;  /* 0x00000039ff227219 */ /* 0x000fe40000011622 */
[----:B------:R-:W-:Y:S01]  /*6600*/  SEL R3, R62, R33, !P0 ;  /* 0x000000213e037207 */ /* 0x000fe20004000000 */
[----:B------:R-:W-:Y:S01]  /*6610*/  IMAD.HI.U32 R33, R27, R25, RZ ;  /* 0x000000191b217227 */ /* 0x000fe200078e00ff */
[----:B------:R-:W-:Y:S02]  /*6620*/  SEL R7, R63, R34, !P3 ;  /* 0x000000223f077207 */ /* 0x000fe40005800000 */
[----:B------:R-:W-:Y:S01]  /*6630*/  SHF.R.U32.HI R38, RZ, R57, R38 ;  /* 0x00000039ff267219 */ /* 0x000fe20000011626 */
[-C--:B------:R-:W-:Y:S04]  /*6640*/  IMAD.HI.U32 R34, R3, R22.reuse, RZ ;  /* 0x0000001603227227 */ /* 0x080fe800078e00ff */
[----:B------:R-:W-:Y:S01]  /*6650*/  IMAD.HI.U32 R36, R7, R22, RZ ;  /* 0x0000001607247227 */ /* 0x000fe200078e00ff */
[-C--:B------:R-:W-:Y:S02]  /*6660*/  @P2 SHF.R.U32.HI R3, RZ, R23.reuse, R34 ;  /* 0x00000017ff032219 */ /* 0x080fe40000011622 */
[----:B------:R-:W-:Y:S02]  /*6670*/  SHF.R.U32.HI R34, RZ, R60, R33 ;  /* 0x0000003cff227219 */ /* 0x000fe40000011621 */
[----:B------:R-:W-:Y:S01]  /*6680*/  @P2 SHF.R.U32.HI R7, RZ, R23, R36 ;  /* 0x00000017ff072219 */ /* 0x000fe20000011624 */
[C---:B------:R-:W-:Y:S01]  /*6690*/  IMAD R4, R2.reuse, R3, RZ ;  /* 0x0000000302047224 */ /* 0x040fe200078e02ff */
[----:B------:R-:W-:Y:S02]  /*66a0*/  SEL R5, R27, R34, !P0 ;  /* 0x000000221b057207 */ /* 0x000fe40004000000 */
[----:B------:R-:W-:Y:S01]  /*66b0*/  SEL R3, R29, R38, !P3 ;  /* 0x000000261d037207 */ /* 0x000fe20005800000 */
[----:B------:R-:W-:Y:S01]  /*66c0*/  IMAD R6, R2, R7, RZ ;  /* 0x0000000702067224 */ /* 0x000fe200078e02ff */
[C---:B------:R-:W-:Y:S01]  /*66d0*/  ISETP.GE.AND P0, PT, R5.reuse, R4, PT ;  /* 0x000000040500720c */ /* 0x040fe20003f06270 */
[----:B------:R-:W-:Y:S03]  /*66e0*/  IMAD.HI.U32 R8, R5, R22, RZ ;  /* 0x0000001605087227 */ /* 0x000fe600078e00ff */
[----:B------:R-:W-:Y:S01]  /*66f0*/  ISETP.GE.OR P0, PT, R3, R6, P0 ;  /* 0x000000060300720c */ /* 0x000fe20000706670 */
[----:B------:R-:W-:Y:S01]  /*6700*/  IMAD.MOV R6, RZ, RZ, -R3 ;  /* 0x000000ffff067224 */ /* 0x000fe200078e0a03 */
[-C--:B------:R-:W-:Y:S03]  /*6710*/  SHF.R.U32.HI R8, RZ, R23.reuse, R8 ;  /* 0x00000017ff087219 */ /* 0x080fe60000011608 */
[----:B------:R-:W-:Y:S01]  /*6720*/  IMAD R29, R28, R6, R29 ;  /* 0x000000061c1d7224 */ /* 0x000fe200078e021d */
[----:B------:R-:W-:Y:S05]  /*6730*/  SEL R9, R5, R8, !P2 ;  /* 0x0000000805097207 */ /* 0x000fea0005000000 */
[----:B------:R-:W-:Y:S02]  /*6740*/  IMAD.MOV R8, RZ, RZ, -R9 ;  /* 0x000000ffff087224 */ /* 0x000fe400078e0a09 */
[C---:B------:R-:W-:Y:S04]  /*6750*/  @!P0 IMAD.HI.U32 R4, R3.reuse, R22, RZ ;  /* 0x0000001603048227 */ /* 0x040fe800078e00ff */
[----:B------:R-:W-:Y:S01]  /*6760*/  IMAD R8, R2, R8, R5 ;  /* 0x0000000802087224 */ /* 0x000fe200078e0205 */
[----:B------:R-:W-:Y:S04]  /*6770*/  @!P0 SHF.R.U32.HI R4, RZ, R23, R4 ;  /* 0x00000017ff048219 */ /* 0x000fe80000011604 */
[----:B------:R-:W-:Y:S02]  /*6780*/  @!P0 SEL R0, R3, R4, !P2 ;  /* 0x0000000403008207 */ /* 0x000fe40005000000 */
[----:B------:R-:W-:Y:S02]  /*6790*/  IADD3 R4, PT, PT, -R5, RZ, RZ ;  /* 0x000000ff05047210 */ /* 0x000fe40007ffe1ff */
[----:B------:R-:W-:Y:S01]  /*67a0*/  @!P0 IADD3 R9, PT, PT, R9, -R0, RZ ;  /* 0x8000000009098210 */ /* 0x000fe20007ffe0ff */
[----:B------:R-:W-:Y:S02]  /*67b0*/  @!P0 IMAD R0, R7, R8, R0 ;  /* 0x0000000807008224 */ /* 0x000fe400078e0200 */
[----:B------:R-:W-:Y:S02]  /*67c0*/  IMAD R27, R24, R4, R27 ;  /* 0x00000004181b7224 */ /* 0x000fe400078e021b */
[----:B------:R-:W-:Y:S02]  /*67d0*/  @!P0 IMAD R5, R9, R2, R3 ;  /* 0x0000000209058224 */ /* 0x000fe400078e0203 */
[----:B------:R-:W-:Y:S04]  /*67e0*/  @!P0 IMAD.MOV.U32 R3, RZ, RZ, R0 ;  /* 0x000000ffff038224 */ /* 0x000fe800078e0000 */
[----:B------:R-:W-:Y:S02]  /*67f0*/  IMAD R29, R3, R28, R29 ;  /* 0x0000001c031d7224 */ /* 0x000fe400078e021d */
[----:B------:R-:W-:Y:S07]  /*6800*/  IMAD R27, R5, R24, R27 ;  /* 0x00000018051b7224 */ /* 0x000fee00078e021b */
.L_x_103:
[----:B-1----:R-:W-:Y:S01]  /*6810*/  @!P1 ISETP.NE.AND P0, PT, R12, 0x1, PT ;  /* 0x000000010c00980c */ /* 0x002fe20003f05270 */
[----:B------:R-:W-:Y:S01]  /*6820*/  @!P1 IMAD.HI.U32 R4, R27, R13, RZ ;  /* 0x0000000d1b049227 */ /* 0x000fe200078e00ff */
[----:B------:R-:W-:Y:S01]  /*6830*/  R2UR UR41, R21 ;  /* 0x00000000152972ca */ /* 0x000fe200000e0000 */
[----:B------:R-:W-:Y:S01]  /*6840*/  BSSY.RECONVERGENT B6, `(.L_x_104) ;  /* 0x0000031000067945 */ /* 0x000fe20003800200 */
[----:B------:R-:W-:Y:S01]  /*6850*/  R2UR UR42, R20 ;  /* 0x00000000142a72ca */ /* 0x000fe200000e0000 */
[----:B------:R-:W-:Y:S01]  /*6860*/  @!P1 IMAD.HI.U32 R0, R29, R14, RZ ;  /* 0x0000000e1d009227 */ /* 0x000fe200078e00ff */
[----:B------:R-:W-:Y:S02]  /*6870*/  @!P1 SHF.R.U32.HI R4, RZ, R11, R4 ;  /* 0x0000000bff049219 */ /* 0x000fe40000011604 */
[----:B------:R-:W-:Y:S01]  /*6880*/  @!P1 ISETP.NE.AND P2, PT, R10, 0x1, PT ;  /* 0x000000010a00980c */ /* 0x000fe20003f45270 */
[----:B------:R-:W-:Y:S01]  /*6890*/  VIADD R75, R75, 0x1 ;  /* 0x000000014b4b7836 */ /* 0x000fe20000000000 */
[----:B------:R-:W-:Y:S02]  /*68a0*/  @!P1 SEL R3, R27, R4, !P0 ;  /* 0x000000041b039207 */ /* 0x000fe40004000000 */
[----:B------:R-:W-:Y:S02]  /*68b0*/  @!P1 SHF.R.U32.HI R0, RZ, R15, R0 ;  /* 0x0000000fff009219 */ /* 0x000fe40000011600 */
[----:B------:R-:W-:Y:S01]  /*68c0*/  LOP3.LUT P0, RZ, R61, 0x1f0, RZ, 0xc0, !PT ;  /* 0x000001f03dff7812 */ /* 0x000fe2000780c0ff */
[----:B------:R-:W-:Y:S01]  /*68d0*/  USHF.L.U32 UR41, UR41, 0x7, URZ ;  /* 0x0000000729297899 */ /* 0x000fe200080006ff */
[----:B------:R-:W-:Y:S01]  /*68e0*/  @!P1 SEL R4, R29, R0, !P2 ;  /* 0x000000001d049207 */ /* 0x000fe20005000000 */
[----:B------:R-:W-:Y:S01]  /*68f0*/  USHF.L.U32 UR42, UR42, 0x7, URZ ;  /* 0x000000072a2a7899 */ /* 0x000fe200080006ff */
[----:B------:R-:W-:Y:S03]  /*6900*/  @P4 SHF.R.U32.HI R65, RZ, 0x10, R17 ;  /* 0x00000010ff414819 */ /* 0x000fe60000011611 */
[----:B------:R-:W-:Y:S02]  /*6910*/  @!P1 IMAD.IADD R0, R3, 0x1, -R4 ;  /* 0x0000000103009824 */ /* 0x000fe400078e0a04 */
[----:B------:R-:W-:Y:S02]  /*6920*/  @!P1 IMAD.IADD R3, R4, 0x1, -R3 ;  /* 0x0000000104039824 */ /* 0x000fe400078e0a03 */
[----:B------:R-:W-:Y:S02]  /*6930*/  @!P1 IMAD R29, R0, R10, R29 ;  /* 0x0000000a001d9224 */ /* 0x000fe400078e021d */
[----:B------:R-:W-:Y:S01]  /*6940*/  @!P1 IMAD R27, R3, R12, R27 ;  /* 0x0000000c031b9224 */ /* 0x000fe200078e021b */
[----:B------:R-:W-:Y:S06]  /*6950*/  @!P0 BRA `(.L_x_105) ;  /* 0x00000000007c8947 */ /* 0x000fec0003800000 */
[----:B------:R-:W1:Y:S01]  /*6960*/  LDCU.64 UR8, c[0x4][0x80] ;  /* 0x01001000ff0877ac */ /* 0x000e620008000a00 */
[----:B------:R-:W-:Y:S01]  /*6970*/  MOV R16, 0x0 ;  /* 0x0000000000107802 */ /* 0x000fe20000000f00 */
[----:B------:R-:W-:Y:S02]  /*6980*/  HFMA2 R12, -RZ, RZ, 0, 5.9604644775390625e-08 ;  /* 0x00000001ff0c7431 */ /* 0x000fe400000001ff */
[----:B------:R-:W-:Y:S01]  /*6990*/  IMAD.MOV.U32 R8, RZ, RZ, 0x70 ;  /* 0x00000070ff087424 */ /* 0x000fe200078e00ff */
[----:B------:R2:W3:Y:S01]  /*69a0*/  LDC.64 R14, c[0x4][R16] ;  /* 0x01000000100e7b82 */ /* 0x0004e20000000a00 */
[----:B------:R-:W4:Y:S01]  /*69b0*/  LDCU.64 UR6, c[0x4][0x88] ;  /* 0x01001100ff0677ac */ /* 0x000f220008000a00 */
[----:B------:R-:W-:Y:S01]  /*69c0*/  IMAD.MOV.U32 R13, RZ, RZ, RZ ;  /* 0x000000ffff0d7224 */ /* 0x000fe200078e00ff */
[----:B------:R-:W2:Y:S01]  /*69d0*/  LDCU.64 UR4, c[0x4][0x8] ;  /* 0x01000100ff0477ac */ /* 0x000ea20008000a00 */
[----:B-1----:R-:W-:Y:S01]  /*69e0*/  MOV R5, UR9 ;  /* 0x0000000900057c02 */ /* 0x002fe20008000f00 */
[----:B------:R-:W-:Y:S01]  /*69f0*/  IMAD.U32 R4, RZ, RZ, UR8 ;  /* 0x00000008ff047e24 */ /* 0x000fe2000f8e00ff */
[----:B----4-:R-:W-:Y:S01]  /*6a00*/  MOV R7, UR7 ;  /* 0x0000000700077c02 */ /* 0x010fe20008000f00 */
[----:B------:R-:W-:Y:S01]  /*6a10*/  IMAD.U32 R6, RZ, RZ, UR6 ;  /* 0x00000006ff067e24 */ /* 0x000fe2000f8e00ff */
[----:B--2---:R-:W-:Y:S01]  /*6a20*/  MOV R11, UR5 ;  /* 0x00000005000b7c02 */ /* 0x004fe20008000f00 */
[----:B------:R-:W-:Y:S02]  /*6a30*/  IMAD.U32 R10, RZ, RZ, UR4 ;  /* 0x00000004ff0a7e24 */ /* 0x000fe4000f8e00ff */
[----:B------:R-:W-:Y:S07]  /*6a40*/  LEPC R20, `(.L_x_106) ;  /* 0x000000001014794e */ /* 0x000fee0000000000 */
[----:B---3-5:R-:W-:Y:S05]  /*6a50*/  CALL.ABS.NOINC R14 ;  /* 0x000000000e007343 */ /* 0x028fea0003c00000 */
.L_x_106:
[----:B------:R-:W1:Y:S01]  /*6a60*/  LDCU.64 UR8, c[0x4][0x80] ;  /* 0x01001000ff0877ac */ /* 0x000e620008000a00 */
[----:B------:R-:W2:Y:S01]  /*6a70*/  LDC.64 R16, c[0x4][R16] ;  /* 0x0100000010107b82 */ /* 0x000ea20000000a00 */
[----:B------:R-:W-:Y:S02]  /*6a80*/  HFMA2 R12, -RZ, RZ, 0, 5.9604644775390625e-08 ;  /* 0x00000001ff0c7431 */ /* 0x000fe400000001ff */
[----:B------:R-:W-:Y:S02]  /*6a90*/  IMAD.MOV.U32 R8, RZ, RZ, 0x70 ;  /* 0x00000070ff087424 */ /* 0x000fe400078e00ff */
[----:B------:R-:W-:Y:S01]  /*6aa0*/  IMAD.MOV.U32 R13, RZ, RZ, RZ ;  /* 0x000000ffff0d7224 */ /* 0x000fe200078e00ff */
[----:B------:R-:W3:Y:S01]  /*6ab0*/  LDCU.64 UR6, c[0x4][0x88] ;  /* 0x01001100ff0677ac */ /* 0x000ee20008000a00 */
[----:B------:R-:W4:Y:S01]  /*6ac0*/  LDCU.64 UR4, c[0x4][0x8] ;  /* 0x01000100ff0477ac */ /* 0x000f220008000a00 */
[----:B-1----:R-:W-:Y:S02]  /*6ad0*/  MOV R4, UR8 ;  /* 0x0000000800047c02 */ /* 0x002fe40008000f00 */
[----:B------:R-:W-:Y:S02]  /*6ae0*/  MOV R5, UR9 ;  /* 0x0000000900057c02 */ /* 0x000fe40008000f00 */
[----:B---3--:R-:W-:Y:S01]  /*6af0*/  MOV R7, UR7 ;  /* 0x0000000700077c02 */ /* 0x008fe20008000f00 */
[----:B------:R-:W-:Y:S01]  /*6b00*/  IMAD.U32 R6, RZ, RZ, UR6 ;  /* 0x00000006ff067e24 */ /* 0x000fe2000f8e00ff */
[----:B----4-:R-:W-:Y:S01]  /*6b10*/  MOV R11, UR5 ;  /* 0x00000005000b7c02 */ /* 0x010fe20008000f00 */
[----:B------:R-:W-:Y:S02]  /*6b20*/  IMAD.U32 R10, RZ, RZ, UR4 ;  /* 0x00000004ff0a7e24 */ /* 0x000fe4000f8e00ff */
[----:B------:R-:W-:Y:S07]  /*6b30*/  LEPC R20, `(.L_x_105) ;  /* 0x000000001014794e */ /* 0x000fee0000000000 */
[----:B--2---:R-:W-:Y:S05]  /*6b40*/  CALL.ABS.NOINC R16 ;  /* 0x0000000010007343 */ /* 0x004fea0003c00000 */
.L_x_105:
[----:B------:R-:W-:Y:S05]  /*6b50*/  BSYNC.RECONVERGENT B6 ;  /* 0x0000000000067941 */ /* 0x000fea0003800200 */
.L_x_104:
[----:B------:R-:W-:Y:S01]  /*6b60*/  ISETP.NE.U32.AND P4, PT, R54, RZ, PT ;  /* 0x000000ff3600720c */ /* 0x000fe20003f85070 */
[----:B------:R-:W-:Y:S01]  /*6b70*/  UISETP.NE.AND UP2, UPT, UR50, URZ, UPT ;  /* 0x000000ff3200728c */ /* 0x000fe2000bf45270 */
[----:B------:R-:W-:Y:S01]  /*6b80*/  ISETP.NE.U32.AND P2, PT, RZ, UR44, PT ;  /* 0x0000002cff007c0c */ /* 0x000fe2000bf45070 */
[----:B------:R-:W-:Y:S01]  /*6b90*/  UISETP.NE.U32.AND UP1, UPT, UR46, URZ, UPT ;  /* 0x000000ff2e00728c */ /* 0x000fe2000bf25070 */
[----:B------:R-:W-:Y:S01]  /*6ba0*/  ISETP.NE.AND.EX P4, PT, R55, RZ, PT, P4 ;  /* 0x000000ff3700720c */ /* 0x000fe20003f85340 */
[----:B------:R-:W-:Y:S01]  /*6bb0*/  UPLOP3.LUT UP0, UPT, UPT, UPT, UPT, 0x40, 0x4 ;  /* 0x000000000004789c */ /* 0x000fe20003f0e870 */
[----:B------:R-:W-:Y:S01]  /*6bc0*/  ISETP.NE.AND.EX P2, PT, RZ, UR45, PT, P2 ;  /* 0x0000002dff007c0c */ /* 0x000fe2000bf45320 */
[----:B------:R-:W-:Y:S01]  /*6bd0*/  UISETP.NE.AND.EX UP1, UPT, UR47, URZ, UPT, UP1 ;  /* 0x000000ff2f00728c */ /* 0x000fe2000bf25310 */
[----:B------:R-:W-:Y:S04]  /*6be0*/  PLOP3.LUT P1, PT, PT, PT, UP2, 0x80, 0x8 ;  /* 0x000000000008781c */ /* 0x000fe80003f2f028 */
[----:B------:R-:W-:Y:S06]  /*6bf0*/  @UP2 UPLOP3.LUT UP0, UPT, UPT, UPT, UP1, 0x80, 0x8 ;  /* 0x000000000008289c */ /* 0x000fec0003f0f010 */
[----:B------:R-:W-:Y:S01]  /*6c00*/  PLOP3.LUT P0, PT, PT, PT, UP0, 0x80, 0x8 ;  /* 0x000000000008781c */ /* 0x000fe20003f0f008 */
[----:B------:R-:W-:Y:S01]  /*6c10*/  @!UPT UIADD3 URZ, UPT, UPT, URZ, URZ, URZ ;  /* 0x000000fffffff290 */ /* 0x000fe2000fffe0ff */
[----:B------:R-:W-:Y:S11]  /*6c20*/  BRA.U !UP1, `(.L_x_107) ;  /* 0x0000000109387547 */ /* 0x000ff6000b800000 */
[----:B------:R-:W-:Y:S01]  /*6c30*/  UISETP.NE.U32.AND UP0, UPT, UR44, URZ, UPT ;  /* 0x000000ff2c00728c */ /* 0x000fe2000bf05070 */
[----:B------:R-:W-:Y:S02]  /*6c40*/  HFMA2 R0, -RZ, RZ, 0, 5.9604644775390625e-08 ;  /* 0x00000001ff007431 */ /* 0x000fe400000001ff */
[----:B------:R-:W-:Y:S01]  /*6c50*/  IMAD.MOV.U32 R59, RZ, RZ, 0x1 ;  /* 0x00000001ff3b7424 */ /* 0x000fe200078e00ff */
[----:B------:R-:W-:Y:S06]  /*6c60*/  UISETP.NE.AND.EX UP0, UPT, UR45, URZ, UPT, UP0 ;  /* 0x000000ff2d00728c */ /* 0x000fec000bf05300 */
[----:B------:R-:W-:Y:S05]  /*6c70*/  PLOP3.LUT P3, PT, PT, PT, UP0, 0x80, 0x8 ;  /* 0x000000000008781c */ /* 0x000fea0003f6f008 */
[----:B------:R-:W1:Y:S01]  /*6c80*/  @UP0 LDCU.64 UR6, c[0x0][0xa88] ;  /* 0x00015100ff0607ac */ /* 0x000e620008000a00 */
[----:B------:R-:W-:Y:S07]  /*6c90*/  @UP0 UIMAD UR4, UR36, UR46, URZ ;  /* 0x0000002e240402a4 */ /* 0x000fee000f8e02ff */
[----:B------:R-:W-:Y:S01]  /*6ca0*/  @!P3 PRMT R59, R0, 0x7610, R59 ;  /* 0x00007610003bb816 */ /* 0x000fe2000000003b */
[----:B-1----:R-:W-:Y:S03]  /*6cb0*/  @UP0 UIMAD.WIDE UR6, UR4, 0x4, UR6 ;  /* 0x00000004040608a5 */ /* 0x002fe6000f8e0206 */
[----:B------:R-:W1:Y:S03]  /*6cc0*/  @!UP0 LDCU UR4, c[0x0][0xa80] ;  /* 0x00015000ff0487ac */ /* 0x000e660008000800 */
[----:B------:R-:W-:Y:S01]  /*6cd0*/  IMAD.U32 R4, RZ, RZ, UR6 ;  /* 0x00000006ff047e24 */ /* 0x000fe2000f8e00ff */
[----:B------:R-:W-:Y:S05]  /*6ce0*/  MOV R5, UR7 ;  /* 0x0000000700057c02 */ /* 0x000fea0008000f00 */
[----:B-----5:R2:W5:Y:S02]  /*6cf0*/  @P3 LDG.E R35, desc[UR38][R4.64] ;  /* 0x0000002604233981 */ /* 0x020564000c1e1900 */
[----:B-12---:R-:W-:Y:S02]  /*6d00*/  @!P3 IMAD.U32 R35, RZ, RZ, UR4 ;  /* 0x00000004ff23be24 */ /* 0x006fe4000f8e00ff */
.L_x_107:
[----:B------:R-:W-:Y:S05]  /*6d10*/  @!P4 BRA `(.L_x_108) ;  /* 0x000000000020c947 */ /* 0x000fea0003800000 */
[----:B------:R-:W-:Y:S04]  /*6d20*/  ISETP.NE.U32.AND P3, PT, R52, RZ, PT ;  /* 0x000000ff3400720c */ /* 0x000fe80003f65070 */
[----:B------:R-:W-:Y:S11]  /*6d30*/  ISETP.NE.AND.EX P3, PT, R53, RZ, PT, P3 ;  /* 0x000000ff3500720c */ /* 0x000ff60003f65330 */
[----:B------:R-:W-:Y:S02]  /*6d40*/  @!UPT UIADD3 URZ, UPT, UPT, URZ, URZ, URZ ;  /* 0x000000fffffff290 */ /* 0x000fe4000fffe0ff */
[----:B------:R-:W1:Y:S01]  /*6d50*/  @P3 LDC.64 R4, c[0x0][0xaa8] ;  /* 0x0002aa00ff043b82 */ /* 0x000e620000000a00 */
[----:B------:R-:W-:Y:S04]  /*6d60*/  @P3 IMAD R0, R54, UR36, RZ ;  /* 0x0000002436003c24 */ /* 0x000fe8000f8e02ff */
[----:B-1----:R-:W-:Y:S05]  /*6d70*/  @P3 IMAD.WIDE R4, R0, 0x4, R4 ;  /* 0x0000000400043825 */ /* 0x002fea00078e0204 */
[----:B-----5:R1:W5:Y:S02]  /*6d80*/  @P3 LDG.E R32, desc[UR38][R4.64] ;  /* 0x0000002604203981 */ /* 0x020364000c1e1900 */
[----:B-1----:R-:W2:Y:S02]  /*6d90*/  @!P3 LDC R32, c[0x0][0xaa0] ;  /* 0x0002a800ff20bb82 */ /* 0x002ea40000000800 */
.L_x_108:
[----:B-----5:R-:W-:Y:S01]  /*6da0*/  FSETP.NEU.AND P3, PT, R35, RZ, PT ;  /* 0x000000ff2300720b */ /* 0x020fe20003f6d000 */
[----:B------:R-:W-:Y:S01]  /*6db0*/  BSSY B1, `(.L_x_109) ;  /* 0x0000046000017945 */ /* 0x000fe20003800000 */
[----:B------:R-:W-:Y:S01]  /*6dc0*/  SEL R5, RZ, 0xffffffff, P2 ;  /* 0xffffffffff057807 */ /* 0x000fe20001000000 */
[----:B------:R-:W-:Y:S01]  /*6dd0*/  IMAD.MOV.U32 R80, RZ, RZ, 0x1 ;  /* 0x00000001ff507424 */ /* 0x000fe200078e00ff */
[----:B------:R-:W-:Y:S01]  /*6de0*/  @P1 LOP3.LUT P2, RZ, R59, 0xff, RZ, 0xc0, !PT ;  /* 0x000000ff3bff1812 */ /* 0x000fe2000784c0ff */
[C---:B------:R-:W-:Y:S01]  /*6df0*/  IMAD R33, R30.reuse, 0x80, R31 ;  /* 0x000000801e217824 */ /* 0x040fe200078e021f */
[----:B------:R-:W-:Y:S01]  /*6e00*/  @P1 SEL R0, RZ, 0xffffffff, P3 ;  /* 0xffffffffff001807 */ /* 0x000fe20001800000 */
[----:B------:R-:W-:Y:S01]  /*6e10*/  IMAD.IADD R76, R71, 0x1, R68 ;  /* 0x00000001474c7824 */ /* 0x000fe200078e0244 */
[----:B------:R-:W-:Y:S01]  /*6e20*/  LEA R78, R30, UR48, 0x3 ;  /* 0x000000301e4e7c11 */ /* 0x000fe2000f8e18ff */
[----:B------:R-:W-:Y:S01]  /*6e30*/  IMAD.IADD R74, R68, 0x1, R69 ;  /* 0x00000001444a7824 */ /* 0x000fe200078e0245 */
[----:B------:R-:W-:Y:S01]  /*6e40*/  @P0 SEL R0, R5, R0, !P2 ;  /* 0x0000000005000207 */ /* 0x000fe20005000000 */
[----:B------:R-:W-:Y:S01]  /*6e50*/  IMAD.MOV.U32 R79, RZ, RZ, RZ ;  /* 0x000000ffff4f7224 */ /* 0x000fe200078e00ff */
[----:B------:R-:W-:Y:S01]  /*6e60*/  SHF.L.U32 R3, R67, 0x1f, RZ ;  /* 0x0000001f43037819 */ /* 0x000fe200000006ff */
[----:B------:R-:W-:Y:S01]  /*6e70*/  IMAD.MOV.U32 R50, RZ, RZ, RZ ;  /* 0x000000ffff327224 */ /* 0x000fe200078e00ff */
[----:B------:R-:W-:Y:S02]  /*6e80*/  @P1 LOP3.LUT R0, R0, 0x1, RZ, 0xc0, !PT ;  /* 0x0000000100001812 */ /* 0x000fe400078ec0ff */
[----:B------:R-:W-:Y:S02]  /*6e90*/  CS2R R48, SRZ ;  /* 0x0000000000307805 */ /* 0x000fe4000001ff00 */
[----:B------:R-:W-:Y:S02]  /*6ea0*/  PLOP3.LUT P2, PT, PT, PT, UP1, 0x80, 0x8 ;  /* 0x000000000008781c */ /* 0x000fe40003f4f018 */
[----:B------:R-:W-:Y:S02]  /*6eb0*/  CS2R R46, SRZ ;  /* 0x00000000002e7805 */ /* 0x000fe4000001ff00 */
[----:B------:R-:W-:Y:S02]  /*6ec0*/  ISETP.NE.U32.OR P5, PT, R0, 0x1, !P1 ;  /* 0x000000010000780c */ /* 0x000fe40004fa5470 */
[----:B------:R-:W-:Y:S02]  /*6ed0*/  CS2R R44, SRZ ;  /* 0x00000000002c7805 */ /* 0x000fe4000001ff00 */
[----:B------:R-:W-:Y:S02]  /*6ee0*/  LOP3.LUT P4, R73, R59, 0xff, RZ, 0xc0, !PT ;  /* 0x000000ff3b497812 */ /* 0x000fe4000788c0ff */
[----:B------:R-:W-:Y:S02]  /*6ef0*/  CS2R R42, SRZ ;  /* 0x00000000002a7805 */ /* 0x000fe4000001ff00 */
[----:B------:R-:W-:Y:S02]  /*6f00*/  SEL R0, RZ, 0xffffffff, P3 ;  /* 0xffffffffff007807 */ /* 0x000fe40001800000 */
[----:B------:R-:W-:Y:S02]  /*6f10*/  CS2R R40, SRZ ;  /* 0x0000000000287805 */ /* 0x000fe4000001ff00 */
[----:B------:R-:W-:Y:S02]  /*6f20*/  P2R R77, PR, RZ, 0x20 ;  /* 0x00000020ff4d7803 */ /* 0x000fe40000000000 */
[----:B------:R-:W-:Y:S02]  /*6f30*/  CS2R R38, SRZ ;  /* 0x0000000000267805 */ /* 0x000fe4000001ff00 */
[----:B------:R-:W-:Y:S01]  /*6f40*/  CS2R R36, SRZ ;  /* 0x0000000000247805 */ /* 0x000fe2000001ff00 */
[----:B------:R-:W-:Y:S01]  /*6f50*/  IMAD.MOV.U32 R34, RZ, RZ, RZ ;  /* 0x000000ffff227224 */ /* 0x000fe200078e00ff */
[----:B------:R-:W-:Y:S02]  /*6f60*/  @P2 SEL R0, R5, R0, !P4 ;  /* 0x0000000005002207 */ /* 0x000fe40006000000 */
[----:B------:R-:W-:Y:S02]  /*6f70*/  @P5 SHF.L.U32 R4, RZ, 0x1f, RZ ;  /* 0x0000001fff045819 */ /* 0x000fe400000006ff */
[----:B------:R-:W-:Y:S02]  /*6f80*/  LOP3.LUT R0, R0, 0x1, RZ, 0xc0, !PT ;  /* 0x0000000100007812 */ /* 0x000fe400078ec0ff */
[----:B------:R-:W1:Y:S02]  /*6f90*/  @P5 SYNCS.PHASECHK.TRANS64.TRYWAIT P1, [UR48+0xa0], R4 ;  /* 0x0000a004ff0055a7 */ /* 0x000e640008021130 */
[----:B------:R-:W-:Y:S04]  /*6fa0*/  ISETP.NE.U32.AND P2, PT, R0, 0x1, PT ;  /* 0x000000010000780c */ /* 0x000fe80003f45070 */
[----:B------:R-:W-:Y:S01]  /*6fb0*/  P2R R81, PR, RZ, 0x4 ;  /* 0x00000004ff517803 */ /* 0x000fe20000000000 */
[----:B------:R3:W4:Y:S01]  /*6fc0*/  SYNCS.PHASECHK.TRANS64.TRYWAIT P0, [R78+URZ+0x110], R3 ;  /* 0x000110034e0075a7 */ /* 0x00072200080011ff */
[----:B-1----:R-:W-:Y:S01]  /*6fd0*/  @P5 SEL R80, RZ, 0x1, !P1 ;  /* 0x00000001ff505807 */ /* 0x002fe20004800000 */
[----:B---3--:R-:W-:Y:S06]  /*6fe0*/  @!P5 BRA `(.L_x_110) ;  /* 0x000000000088d947 */ /* 0x008fec0003800000 */
[----:B------:R-:W-:Y:S01]  /*6ff0*/  IMAD.MOV.U32 R34, RZ, RZ, RZ ;  /* 0x000000ffff227224 */ /* 0x000fe200078e00ff */
[----:B------:R-:W-:Y:S01]  /*7000*/  ISETP.NE.AND P1, PT, R80, RZ, PT ;  /* 0x000000ff5000720c */ /* 0x000fe20003f25270 */
[----:B------:R-:W-:Y:S01]  /*7010*/  BSSY B0, `(.L_x_111) ;  /* 0x000000c000007945 */ /* 0x000fe20003800000 */
[----:B------:R-:W-:Y:S02]  /*7020*/  CS2R R36, SRZ ;  /* 0x0000000000247805 */ /* 0x000fe4000001ff00 */
[----:B------:R-:W-:Y:S02]  /*7030*/  CS2R R38, SRZ ;  /* 0x0000000000267805 */ /* 0x000fe4000001ff00 */
[----:B------:R-:W-:Y:S02]  /*7040*/  CS2R R40, SRZ ;  /* 0x0000000000287805 */ /* 0x000fe4000001ff00 */
[----:B------:R-:W-:Y:S02]  /*7050*/  CS2R R42, SRZ ;  /* 0x00000000002a7805 */ /* 0x000fe4000001ff00 */
[----:B------:R-:W-:Y:S02]  /*7060*/  CS2R R44, SRZ ;  /* 0x00000000002c7805 */ /* 0x000fe4000001ff00 */
[----:B------:R-:W-:Y:S02]  /*7070*/  CS2R R46, SRZ ;  /* 0x00000000002e7805 */ /* 0x000fe4000001ff00 */
[----:B------:R-:W-:Y:S01]  /*7080*/  CS2R R48, SRZ ;  /* 0x0000000000307805 */ /* 0x000fe2000001ff00 */
[----:B------:R-:W-:Y:S06]  /*7090*/  @P1 BRA `(.L_x_112) ;  /* 0x00000000000c1947 */ /* 0x000fec0003800000 */
[----:B------:R-:W-:Y:S04]  /*70a0*/  SHF.L.U32 R5, RZ, 0x1f, RZ ;  /* 0x0000001fff057819 */ /* 0x000fe800000006ff */
[----:B------:R-:W1:Y:S02]  /*70b0*/  SYNCS.PHASECHK.TRANS64.TRYWAIT P1, [UR48+0xa0], R5 ;  /* 0x0000a005ff0075a7 */ /* 0x000e640008021130 */
[----:B-1----:R-:W-:Y:S05]  /*70c0*/  @!P1 BRA `(.L_x_113) ;  /* 0x0000005c00e49947 */ /* 0x002fea0003800000 */
.L_x_112:
[----:B------:R-:W-:Y:S05]  /*70d0*/  BSYNC B0 ;  /* 0x0000000000007941 */ /* 0x000fea0003800000 */
.L_x_111:
[----:B------:R-:W-:Y:S01]  /*70e0*/  ISETP.NE.AND P1, PT, R81, RZ, PT ;  /* 0x000000ff5100720c */ /* 0x000fe20003f25270 */
[----:B------:R-:W-:Y:S11]  /*70f0*/  HFMA2 R79, -RZ, RZ, 0, 5.9604644775390625e-08 ;  /* 0x00000001ff4f7431 */ /* 0x000ff600000001ff */
[----:B------:R-:W-:Y:S01]  /*7100*/  @!UPT UIADD3 URZ, UPT, UPT, URZ, URZ, URZ ;  /* 0x000000fffffff290 */ /* 0x000fe2000fffe0ff */
[----:B------:R3:W1:Y:S04]  /*7110*/  @P1 LDS R50, [R74+0x600] ;  /* 0x000600004a321984 */ /* 0x0006680000000800 */
[----:B------:R3:W1:Y:S04]  /*7120*/  @P1 LDS R34, [R71] ;  /* 0x0000000047221984 */ /* 0x0006680000000800 */
[----:B------:R3:W1:Y:S04]  /*7130*/  @P1 LDS R36, [R76] ;  /* 0x000000004c241984 */ /* 0x0006680000000800 */
[----:B------:R3:W1:Y:S04]  /*7140*/  @P1 LDS R37, [R69] ;  /* 0x0000000045251984 */ /* 0x0006680000000800 */
[----:B------:R3:W1:Y:S04]  /*7150*/  @P1 LDS R38, [R74] ;  /* 0x000000004a261984 */ /* 0x0006680000000800 */
[----:B------:R3:W1:Y:S04]  /*7160*/  @P1 LDS R39, [R71+0x200] ;  /* 0x0002000047271984 */ /* 0x0006680000000800 */
        /* <DEDUP_REMOVED lines=9> */
[----:B------:R3:W1:Y:S02]  /*7200*/  @P1 LDS R49, [R69+0x600] ;  /* 0x0006000045311984 */ /* 0x0006640000000800 */
.L_x_110:
[----:B------:R-:W-:Y:S05]  /*7210*/  BSYNC B1 ;  /* 0x0000000000017941 */ /* 0x000fea0003800000 */
.L_x_109:
[----:B-1----:R-:W-:Y:S04]  /*7220*/  SHF.R.U32.HI R5, RZ, 0x15, R33 ;  /* 0x00000015ff057819 */ /* 0x002fe80000011621 */
[----:B------:R-:W-:Y:S01]  /*7230*/  LOP3.LUT P1, RZ, R5, 0x3, R64, 0x48, !PT ;  /* 0x0000000305ff7812 */ /* 0x000fe20007824840 */
[----:B------:R-:W-:Y:S01]  /*7240*/  @!UPT UIADD3 URZ, UPT, UPT, URZ, URZ, URZ ;  /* 0x000000fffffff290 */ /* 0x000fe2000fffe0ff */
[----:B----4-:R-:W-:Y:S11]  /*7250*/  @P0 BRA `(.L_x_114) ;  /* 0x0000000000080947 */ /* 0x010ff60003800000 */
[----:B------:R-:W1:Y:S02]  /*7260*/  SYNCS.PHASECHK.TRANS64.TRYWAIT P0, [R78+URZ+0x110], R3 ;  /* 0x000110034e0075a7 */ /* 0x000e6400080011ff */
[----:B-1----:R-:W-:Y:S05]  /*7270*/  @!P0 BRA `(.L_x_115) ;  /* 0x0000005c00908947 */ /* 0x002fea0003800000 */
.L_x_114:
[----:B------:R-:W-:Y:S05]  /*7280*/  @!P1 BRA `(.L_x_116) ;  /* 0x0000000000409947 */ /* 0x000fea0003800000 */
[----:B------:R-:W4:Y:S01]  /*7290*/  LDCU.64 UR8, c[0x4][0x70] ;  /* 0x01000e00ff0877ac */ /* 0x000f220008000a00 */
[----:B------:R-:W-:Y:S01]  /*72a0*/  MOV R15, 0x0 ;  /* 0x00000000000f7802 */ /* 0x000fe20000000f00 */
[----:B------:R-:W-:Y:S02]  /*72b0*/  HFMA2 R12, -RZ, RZ, 0, 5.9604644775390625e-08 ;  /* 0x00000001ff0c7431 */ /* 0x000fe400000001ff */
[----:B------:R-:W-:Y:S02]  /*72c0*/  IMAD.MOV.U32 R8, RZ, RZ, 0x192 ;  /* 0x00000192ff087424 */ /* 0x000fe400078e00ff */
[----:B------:R-:W-:Y:S01]  /*72d0*/  IMAD.MOV.U32 R13, RZ, RZ, RZ ;  /* 0x000000ffff0d7224 */ /* 0x000fe200078e00ff */
[----:B------:R-:W5:Y:S01]  /*72e0*/  LDCU.64 UR6, c[0x4][0x78] ;  /* 0x01000f00ff0677ac */ /* 0x000f620008000a00 */
[----:B------:R-:W1:Y:S01]  /*72f0*/  LDC.64 R14, c[0x4][R15] ;  /* 0x010000000f0e7b82 */ /* 0x000e620000000a00 */
[----:B------:R-:W2:Y:S01]  /*7300*/  LDCU.64 UR4, c[0x4][0x10] ;  /* 0x01000200ff0477ac */ /* 0x000ea20008000a00 */
[----:B----4-:R-:W-:Y:S01]  /*7310*/  MOV R5, UR9 ;  /* 0x0000000900057c02 */ /* 0x010fe20008000f00 */
[----:B------:R-:W-:Y:S01]  /*7320*/  IMAD.U32 R4, RZ, RZ, UR8 ;  /* 0x00000008ff047e24 */ /* 0x000fe2000f8e00ff */
[----:B-----5:R-:W-:Y:S01]  /*7330*/  MOV R7, UR7 ;  /* 0x0000000700077c02 */ /* 0x020fe20008000f00 */
[----:B------:R-:W-:Y:S01]  /*7340*/  IMAD.U32 R6, RZ, RZ, UR6 ;  /* 0x00000006ff067e24 */ /* 0x000fe2000f8e00ff */
[----:B--2---:R-:W-:Y:S01]  /*7350*/  MOV R11, UR5 ;  /* 0x00000005000b7c02 */ /* 0x004fe20008000f00 */
[----:B------:R-:W-:Y:S02]  /*7360*/  IMAD.U32 R10, RZ, RZ, UR4 ;  /* 0x00000004ff0a7e24 */ /* 0x000fe4000f8e00ff */
[----:B------:R-:W-:Y:S07]  /*7370*/  LEPC R20, `(.L_x_116) ;  /* 0x000000001014794e */ /* 0x000fee0000000000 */
[----:B-1-3--:R-:W-:Y:S05]  /*7380*/  CALL.ABS.NOINC R14 ;  /* 0x000000000e007343 */ /* 0x00afea0003c00000 */
.L_x_116:
[----:B------:R-:W-:Y:S05]  /*7390*/  WARPSYNC.ALL ;  /* 0x0000000000007948 */ /* 0x000fea0003800000 */
[----:B------:R-:W-:Y:S01]  /*73a0*/  R2UR UR4, R33 ;  /* 0x00000000210472ca */ /* 0x000fe200000e0000 */
[----:B------:R-:W-:Y:S01]  /*73b0*/  BSSY.RECONVERGENT B0, `(.L_x_117) ;  /* 0x0000053000007945 */ /* 0x000fe20003800200 */
[----:B------:R-:W-:Y:S11]  /*73c0*/  ISETP.NE.AND P0, PT, R70, RZ, PT ;  /* 0x000000ff4600720c */ /* 0x000ff60003f05270 */
[----:B------:R-:W2:Y:S02]  /*73d0*/  LDTM.x16 R4, tmem[UR4] ;  /* 0x00000004000479ee */ /* 0x000ea40008240000 */
[C---:B--2---:R-:W-:Y:S01]  /*73e0*/  FMUL R4, R32.reuse, R4 ;  /* 0x0000000420047220 */ /* 0x044fe20000400000 */
[C---:B------:R-:W-:Y:S01]  /*73f0*/  FMUL R5, R32.reuse, R5 ;  /* 0x0000000520057220 */ /* 0x040fe20000400000 */
[C---:B------:R-:W-:Y:S01]  /*7400*/  FMUL R6, R32.reuse, R6 ;  /* 0x0000000620067220 */ /* 0x040fe20000400000 */
[C---:B------:R-:W-:Y:S01]  /*7410*/  FMUL R7, R32.reuse, R7 ;  /* 0x0000000720077220 */ /* 0x040fe20000400000 */
[C---:B------:R-:W-:Y:S01]  /*7420*/  FFMA R4, R35.reuse, R34, R4 ;  /* 0x0000002223047223 */ /* 0x040fe20000000004 */
[C---:B------:R-:W-:Y:S01]  /*7430*/  FFMA R5, R35.reuse, R36, R5 ;  /* 0x0000002423057223 */ /* 0x040fe20000000005 */
[C---:B------:R-:W-:Y:S01]  /*7440*/  FFMA R6, R35.reuse, R37, R6 ;  /* 0x0000002523067223 */ /* 0x040fe20000000006 */
[C---:B------:R-:W-:Y:S01]  /*7450*/  FFMA R7, R35.reuse, R38, R7 ;  /* 0x0000002623077223 */ /* 0x040fe20000000007 */
[C---:B------:R-:W-:Y:S01]  /*7460*/  FMUL R8, R32.reuse, R8 ;  /* 0x0000000820087220 */ /* 0x040fe20000400000 */
[----:B------:R2:W-:Y:S01]  /*7470*/  STS [R71], R4 ;  /* 0x0000000447007388 */ /* 0x0005e20000000800 */
[C---:B------:R-:W-:Y:S01]  /*7480*/  FMUL R9, R32.reuse, R9 ;  /* 0x0000000920097220 */ /* 0x040fe20000400000 */
[C---:B------:R-:W-:Y:S01]  /*7490*/  FMUL R10, R32.reuse, R10 ;  /* 0x0000000a200a7220 */ /* 0x040fe20000400000 */
[C---:B------:R-:W-:Y:S01]  /*74a0*/  FFMA R8, R35.reuse, R39, R8 ;  /* 0x0000002723087223 */ /* 0x040fe20000000008 */
[----:B------:R2:W-:Y:S01]  /*74b0*/  STS [R76], R5 ;  /* 0x000000054c007388 */ /* 0x0005e20000000800 */
        /* <DEDUP_REMOVED lines=11> */
[----:B------:R2:W-:Y:S01]  /*7570*/  STS [R71+0x200], R8 ;  /* 0x0002000847007388 */ /* 0x0005e20000000800 */
[C---:B------:R-:W-:Y:S01]  /*7580*/  FMUL R15, R32.reuse, R15 ;  /* 0x0000000f200f7220 */ /* 0x040fe20000400000 */
[C---:B------:R-:W-:Y:S01]  /*7590*/  FMUL R16, R32.reuse, R16 ;  /* 0x0000001020107220 */ /* 0x040fe20000400000 */
[C---:B------:R-:W-:Y:S01]  /*75a0*/  FFMA R14, R35.reuse, R45, R14 ;  /* 0x0000002d230e7223 */ /* 0x040fe2000000000e */
[----:B------:R2:W-:Y:S01]  /*75b0*/  STS [R76+0x200], R9 ;  /* 0x000200094c007388 */ /* 0x0005e20000000800 */
[C---:B------:R-:W-:Y:S01]  /*75c0*/  FFMA R15, R35.reuse, R46, R15 ;  /* 0x0000002e230f7223 */ /* 0x040fe2000000000f */
[C---:B------:R-:W-:Y:S01]  /*75d0*/  FFMA R16, R35.reuse, R47, R16 ;  /* 0x0000002f23107223 */ /* 0x040fe20000000010 */
[C---:B------:R-:W-:Y:S01]  /*75e0*/  FMUL R17, R32.reuse, R17 ;  /* 0x0000001120117220 */ /* 0x040fe20000400000 */
[----:B------:R2:W-:Y:S01]  /*75f0*/  STS [R69+0x200], R10 ;  /* 0x0002000a45007388 */ /* 0x0005e20000000800 */
[C---:B------:R-:W-:Y:S01]  /*7600*/  FMUL R18, R32.reuse, R18 ;  /* 0x0000001220127220 */ /* 0x040fe20000400000 */
[----:B------:R-:W-:Y:S01]  /*7610*/  FMUL R19, R32, R19 ;  /* 0x0000001320137220 */ /* 0x000fe20000400000 */
[C---:B------:R-:W-:Y:S01]  /*7620*/  FFMA R17, R35.reuse, R48, R17 ;  /* 0x0000003023117223 */ /* 0x040fe20000000011 */
[----:B------:R2:W-:Y:S01]  /*7630*/  STS [R74+0x200], R11 ;  /* 0x0002000b4a007388 */ /* 0x0005e20000000800 */
[C---:B------:R-:W-:Y:S01]  /*7640*/  FFMA R18, R35.reuse, R49, R18 ;  /* 0x0000003123127223 */ /* 0x040fe20000000012 */
[----:B------:R-:W-:Y:S02]  /*7650*/  FFMA R19, R35, R50, R19 ;  /* 0x0000003223137223 */ /* 0x000fe40000000013 */
[----:B------:R2:W-:Y:S04]  /*7660*/  STS [R71+0x400], R12 ;  /* 0x0004000c47007388 */ /* 0x0005e80000000800 */
[----:B------:R2:W-:Y:S04]  /*7670*/  STS [R76+0x400], R13 ;  /* 0x0004000d4c007388 */ /* 0x0005e80000000800 */
[----:B------:R2:W-:Y:S04]  /*7680*/  STS [R69+0x400], R14 ;  /* 0x0004000e45007388 */ /* 0x0005e80000000800 */
[----:B------:R2:W-:Y:S04]  /*7690*/  STS [R74+0x400], R15 ;  /* 0x0004000f4a007388 */ /* 0x0005e80000000800 */
[----:B------:R2:W-:Y:S04]  /*76a0*/  STS [R71+0x600], R16 ;  /* 0x0006001047007388 */ /* 0x0005e80000000800 */
[----:B------:R2:W-:Y:S04]  /*76b0*/  STS [R76+0x600], R17 ;  /* 0x000600114c007388 */ /* 0x0005e80000000800 */
[----:B------:R2:W-:Y:S04]  /*76c0*/  STS [R69+0x600], R18 ;  /* 0x0006001245007388 */ /* 0x0005e80000000800 */
[----:B------:R2:W-:Y:S01]  /*76d0*/  STS [R74+0x600], R19 ;  /* 0x000600134a007388 */ /* 0x0005e20000000800 */
[----:B------:R-:W-:Y:S01]  /*76e0*/  @!PT LDS RZ, [RZ] ;  /* 0x00000000fffff984 */ /* 0x000fe20000000800 */
[----:B------:R-:W-:Y:S01]  /*76f0*/  @!PT LDS RZ, [RZ] ;  /* 0x00000000fffff984 */ /* 0x000fe20000000800 */
[----:B------:R-:W-:Y:S01]  /*7700*/  @!PT LDS RZ, [RZ] ;  /* 0x00000000fffff984 */ /* 0x000fe20000000800 */
[----:B------:R-:W-:Y:S01]  /*7710*/  @!PT LDS RZ, [RZ] ;  /* 0x00000000fffff984 */ /* 0x000fe20000000800 */
[----:B------:R4:W-:Y:S06]  /*7720*/  MEMBAR.ALL.CTA ;  /* 0x0000000000007992 */ /* 0x0009ec0000008000 */
[----:B----4-:R-:W4:Y:S02]  /*7730*/  FENCE.VIEW.ASYNC.S ;  /* 0x00000000000073c6 */ /* 0x010f240000000000 */
[----:B----4-:R-:W-:Y:S06]  /*7740*/  BAR.SYNC.DEFER_BLOCKING 0x1, 0x80 ;  /* 0x0042000000007b1d */ /* 0x010fec0000010000 */
[----:B------:R-:W-:Y:S05]  /*7750*/  @P0 BRA `(.L_x_118) ;  /* 0x0000000000600947 */ /* 0x000fea0003800000 */
[----:B------:R-:W-:Y:S02]  /*7760*/  UIADD3 UR4, UPT, UPT, UR48, 0x200, URZ ;  /* 0x0000020030047890 */ /* 0x000fe4000fffe0ff */
[----:B------:R-:W-:Y:S01]  /*7770*/  UIADD3 UR16, UP0, UPT, UR52, 0x880, URZ ;  /* 0x0000088034107890 */ /* 0x000fe2000ff1e0ff */
[----:B------:R-:W-:Y:S01]  /*7780*/  UMOV UR43, UR36 ;  /* 0x00000024002b7c82 */ /* 0x000fe20008000000 */
[----:B------:R-:W-:Y:S02]  /*7790*/  UIADD3 UR13, UPT, UPT, UR41, 0x20, URZ ;  /* 0x00000020290d7890 */ /* 0x000fe4000fffe0ff */
[----:B------:R-:W-:Y:S01]  /*77a0*/  MOV R61, UR4 ;  /* 0x00000004003d7c02 */ /* 0x000fe20008000f00 */
[----:B------:R-:W-:Y:S02]  /*77b0*/  UIADD3.X UR17, UPT, UPT, URZ, UR53, URZ, UP0, !UPT ;  /* 0x00000035ff117290 */ /* 0x000fe400087fe4ff */
[----:B------:R-:W-:Y:S01]  /*77c0*/  UIADD3 UR12, UPT, UPT, UR48, 0xa00, URZ ;  /* 0x00000a00300c7890 */ /* 0x000fe2000fffe0ff */
[----:B------:R-:W-:Y:S01]  /*77d0*/  R2UR UR40, R61 ;  /* 0x000000003d2872ca */ /* 0x000fe200000e0000 */
[----:B------:R-:W-:Y:S01]  /*77e0*/  UMOV UR14, UR42 ;  /* 0x0000002a000e7c82 */ /* 0x000fe20008000000 */
[----:B------:R-:W-:Y:S01]  /*77f0*/  UMOV UR15, UR36 ;  /* 0x00000024000f7c82 */ /* 0x000fe20008000000 */
[----:B------:R-:W-:Y:S02]  /*7800*/  UIADD3 UR9, UPT, UPT, UR41, 0x40, URZ ;  /* 0x0000004029097890 */ /* 0x000fe4000fffe0ff */
[----:B------:R-:W-:Y:S01]  /*7810*/  UIADD3 UR8, UPT, UPT, UR48, 0x1200, URZ ;  /* 0x0000120030087890 */ /* 0x000fe2000fffe0ff */
[----:B------:R-:W-:Y:S01]  /*7820*/  UMOV UR10, UR42 ;  /* 0x0000002a000a7c82 */ /* 0x000fe20008000000 */
[----:B------:R-:W-:Y:S01]  /*7830*/  UMOV UR11, UR36 ;  /* 0x00000024000b7c82 */ /* 0x000fe20008000000 */
[----:B------:R-:W-:Y:S02]  /*7840*/  UIADD3 UR5, UPT, UPT, UR41, 0x60, URZ ;  /* 0x0000006029057890 */ /* 0x000fe4000fffe0ff */
[----:B------:R-:W-:Y:S03]  /*7850*/  UIADD3 UR4, UPT, UPT, UR48, 0x1a00, URZ ;  /* 0x00001a0030047890 */ /* 0x000fe6000fffe0ff */
[----:B------:R4:W-:Y:S01]  /*7860*/  UTMASTG.3D [UR40], [UR16] ;  /* 0x00000028100073b5 */ /* 0x0009e20008010000 */
[----:B------:R-:W-:Y:S01]  /*7870*/  UMOV UR6, UR42 ;  /* 0x0000002a00067c82 */ /* 0x000fe20008000000 */
[----:B------:R-:W-:Y:S01]  /*7880*/  UMOV UR7, UR36 ;  /* 0x0000002400077c82 */ /* 0x000fe20008000000 */
[----:B------:R4:W-:Y:S01]  /*7890*/  UTMASTG.3D [UR12], [UR16] ;  /* 0x0000000c100073b5 */ /* 0x0009e20008010000 */
[----:B------:R4:W-:Y:S02]  /*78a0*/  UTMASTG.3D [UR8], [UR16] ;  /* 0x00000008100073b5 */ /* 0x0009e40008010000 */
[----:B------:R4:W-:Y:S01]  /*78b0*/  UTMASTG.3D [UR4], [UR16] ;  /* 0x00000004100073b5 */ /* 0x0009e20008010000 */
[----:B------:R0:W-:Y:S01]  /*78c0*/  UTMACMDFLUSH ;  /* 0x00000000000079b7 */ /* 0x0001e20000000000 */
[----:B----4-:R-:W-:Y:S04]  /*78d0*/  DEPBAR.LE SB0, 0x1 ;  /* 0x000080400000791a */ /* 0x010fe80000000000 */
.L_x_118:
[----:B------:R-:W-:Y:S05]  /*78e0*/  BSYNC.RECONVERGENT B0 ;  /* 0x0000000000007941 */ /* 0x000fea0003800200 */
.L_x_117:
[----:B------:R-:W-:Y:S01]  /*78f0*/  BAR.SYNC.DEFER_BLOCKING 0x1, 0x80 ;  /* 0x0042000000007b1d */ /* 0x000fe20000010000 */
[----:B------:R-:W-:Y:S01]  /*7900*/  ISETP.NE.AND P1, PT, R77, RZ, PT ;  /* 0x000000ff4d00720c */ /* 0x000fe20003f25270 */
[----:B------:R-:W-:Y:S01]  /*7910*/  UISETP.NE.AND UP0, UPT, UR49, URZ, UPT ;  /* 0x000000ff3100728c */ /* 0x000fe2000bf05270 */
[----:B-1----:R-:W-:Y:S11]  /*7920*/  LEA R3, R79, UR48, 0x3 ;  /* 0x000000304f037c11 */ /* 0x002ff6000f8e18ff */
[----:B--2---:R-:W-:Y:S01]  /*7930*/  @P1 SHF.L.U32 R4, RZ, 0x1f, RZ ;  /* 0x0000001fff041819 */ /* 0x004fe200000006ff */
[----:B------:R-:W-:Y:S06]  /*7940*/  BRA.U !UP0, `(.L_x_119) ;  /* 0x0000000108247547 */ /* 0x000fec000b800000 */
[----:B------:R-:W-:Y:S01]  /*7950*/  IMAD.U32 R5, RZ, RZ, UR51 ;  /* 0x00000033ff057e24 */ /* 0x000fe2000f8e00ff */
[----:B------:R-:W-:Y:S01]  /*7960*/  MOV R0, UR37 ;  /* 0x0000002500007c02 */ /* 0x000fe20008000f00 */
[----:B------:R-:W-:Y:S03]  /*7970*/  UIADD3 UR51, UPT, UPT, UR51, 0x1, URZ ;  /* 0x0000000133337890 */ /* 0x000fe6000fffe0ff */
[----:B------:R-:W-:Y:S01]  /*7980*/  @P1 LEA R5, R5, UR48, 0x3 ;  /* 0x0000003005051c11 */ /* 0x000fe2000f8e18ff */
[----:B------:R-:W-:Y:S04]  /*7990*/  UISETP.NE.AND UP0, UPT, UR51, 0x4, UPT ;  /* 0x000000043300788c */ /* 0x000fe8000bf05270 */
[----:B------:R-:W-:Y:S01]  /*79a0*/  @P1 VIADD R5, R5, 0xc0 ;  /* 0x000000c005051836 */ /* 0x000fe20000000000 */
[----:B------:R-:W-:Y:S04]  /*79b0*/  USEL UR51, UR51, URZ, UP0 ;  /* 0x000000ff33337287 */ /* 0x000fe80008000000 */
[----:B------:R-:W-:Y:S04]  /*79c0*/  @P1 PRMT R0, R0, 0x654, R5 ;  /* 0x0000065400001816 */ /* 0x000fe80000000005 */
[----:B------:R1:W-:Y:S04]  /*79d0*/  @P1 SYNCS.ARRIVE.TRANS64.RED.A1T0 RZ, [R0+URZ], RZ ;  /* 0x000000ff00ff19a7 */ /* 0x0003e800081004ff */
.L_x_119:
[----:B------:R-:W2:Y:S01]  /*79e0*/  @P1 SYNCS.PHASECHK.TRANS64.TRYWAIT P0, [R3+URZ+0xa0], R4 ;  /* 0x0000a004030015a7 */ /* 0x000ea200080011ff */
[----:B------:R-:W-:Y:S01]  /*79f0*/  BSSY B1, `(.L_x_120) ;  /* 0x0000023000017945 */ /* 0x000fe20003800000 */
[----:B--2---:R-:W-:Y:S03]  /*7a00*/  @P1 SEL R80, RZ, 0x1, !P0 ;  /* 0x00000001ff501807 */ /* 0x004fe60004000000 */
[----:B------:R-:W-:Y:S05]  /*7a10*/  @!P1 BRA `(.L_x_121) ;  /* 0x0000000000809947 */ /* 0x000fea0003800000 */
[----:B------:R-:W-:Y:S01]  /*7a20*/  ISETP.NE.AND P0, PT, R80, RZ, PT ;  /* 0x000000ff5000720c */ /* 0x000fe20003f05270 */
[----:B------:R-:W-:Y:S01]  /*7a30*/  BSSY B0, `(.L_x_122) ;  /* 0x0000009000007945 */ /* 0x000fe20003800000 */
[----:B------:R-:W-:Y:S11]  /*7a40*/  ISETP.NE.AND P1, PT, R81, RZ, PT ;  /* 0x000000ff5100720c */ /* 0x000ff60003f25270 */
[----:B------:R-:W-:Y:S02]  /*7a50*/  @!UPT UIADD3 URZ, UPT, UPT, URZ, URZ, URZ ;  /* 0x000000fffffff290 */ /* 0x000fe4000fffe0ff */
[C---:B------:R-:W-:Y:S02]  /*7a60*/  @P1 IMAD R5, R79.reuse, 0x2000, R71 ;  /* 0x000020004f051824 */ /* 0x040fe400078e0247 */
[----:B------:R-:W-:Y:S01]  /*7a70*/  @P1 IMAD R4, R79, 0x2000, R76 ;  /* 0x000020004f041824 */ /* 0x000fe200078e024c */
[----:B------:R-:W-:Y:S06]  /*7a80*/  @P0 BRA `(.L_x_123) ;  /* 0x00000000000c0947 */ /* 0x000fec0003800000 */
[----:B-1----:R-:W-:Y:S04]  /*7a90*/  SHF.L.U32 R0, RZ, 0x1f, RZ ;  /* 0x0000001fff007819 */ /* 0x002fe800000006ff */
[----:B------:R-:W1:Y:S02]  /*7aa0*/  SYNCS.PHASECHK.TRANS64.TRYWAIT P0, [R3+URZ+0xa0], R0 ;  /* 0x0000a000030075a7 */ /* 0x000e6400080011ff */
[----:B-1----:R-:W-:Y:S05]  /*7ab0*/  @!P0 BRA `(.L_x_124) ;  /* 0x0000005400948947 */ /* 0x002fea0003800000 */
.L_x_123:
[----:B------:R-:W-:Y:S05]  /*7ac0*/  BSYNC B0 ;  /* 0x0000000000007941 */ /* 0x000fea0003800000 */
.L_x_122:
[----:B------:R-:W-:Y:S11]  /*7ad0*/  ISETP.NE.AND P0, PT, R81, RZ, PT ;  /* 0x000000ff5100720c */ /* 0x000ff60003f05270 */
[----:B------:R-:W-:Y:S02]  /*7ae0*/  @!UPT UIADD3 URZ, UPT, UPT, URZ, URZ, URZ ;  /* 0x000000fffffff290 */ /* 0x000fe4000fffe0ff */
[----:B------:R2:W4:Y:S01]  /*7af0*/  @P0 LDS R34, [R5] ;  /* 0x0000000005220984 */ /* 0x0005220000000800 */
[C---:B-1----:R-:W-:Y:S01]  /*7b00*/  @P0 IMAD R0, R79.reuse, 0x2000, R69 ;  /* 0x000020004f000824 */ /* 0x042fe200078e0245 */
[C---:B------:R-:W-:Y:S01]  /*7b10*/  @P0 LEA R3, R79.reuse, R74, 0xd ;  /* 0x0000004a4f030211 */ /* 0x040fe200078e68ff */
[----:B------:R-:W-:Y:S01]  /*7b20*/  VIADD R79, R79, 0x1 ;  /* 0x000000014f4f7836 */ /* 0x000fe20000000000 */
[----:B------:R2:W1:Y:S04]  /*7b30*/  @P0 LDS R39, [R5+0x200] ;  /* 0x0002000005270984 */ /* 0x0004680000000800 */
[----:B------:R2:W1:Y:S04]  /*7b40*/  @P0 LDS R43, [R5+0x400] ;  /* 0x00040000052b0984 */ /* 0x0004680000000800 */
[----:B------:R2:W1:Y:S04]  /*7b50*/  @P0 LDS R47, [R5+0x600] ;  /* 0x00060000052f0984 */ /* 0x0004680000000800 */
[----:B------:R2:W1:Y:S04]  /*7b60*/  @P0 LDS R36, [R4] ;  /* 0x0000000004240984 */ /* 0x0004680000000800 */
        /* <DEDUP_REMOVED lines=10> */
[----:B----4-:R2:W1:Y:S02]  /*7c10*/  @P0 LDS R50, [R3+0x600] ;  /* 0x0006000003320984 */ /* 0x0104640000000800 */
.L_x_121:
[----:B------:R-:W-:Y:S05]  /*7c20*/  BSYNC B1 ;  /* 0x0000000000017941 */ /* 0x000fea0003800000 */
.L_x_120:
[----:B--2---:R-:W-:Y:S05]  /*7c30*/  VIADD R3, R33, 0x10 ;  /* 0x0000001021037836 */ /* 0x004fea0000000000 */
[----:B------:R-:W-:Y:S04]  /*7c40*/  SHF.R.U32.HI R3, RZ, 0x15, R3 ;  /* 0x00000015ff037819 */ /* 0x000fe80000011603 */
[----:B------:R-:W-:Y:S11]  /*7c50*/  LOP3.LUT P0, RZ, R3, 0x3, R64, 0x48, !PT ;  /* 0x0000000303ff7812 */ /* 0x000ff60007804840 */
[----:B------:R-:W-:Y:S02]  /*7c60*/  @!UPT UIADD3 URZ, UPT, UPT, URZ, URZ, URZ ;  /* 0x000000fffffff290 */ /* 0x000fe4000fffe0ff */
[----:B------:R-:W-:Y:S05]  /*7c70*/  @!P0 BRA `(.L_x_125) ;  /* 0x0000000000408947 */ /* 0x000fea0003800000 */
[----:B------:R-:W2:Y:S01]  /*7c80*/  LDCU.64 UR8, c[0x4][0x70] ;  /* 0x01000e00ff0877ac */ /* 0x000ea20008000a00 */
[----:B------:R-:W-:Y:S01]  /*7c90*/  MOV R15, 0x0 ;  /* 0x00000000000f7802 */ /* 0x000fe20000000f00 */
[----:B------:R-:W-:Y:S02]  /*7ca0*/  HFMA2 R12, -RZ, RZ, 0, 5.9604644775390625e-08 ;  /* 0x00000001ff0c7431 */ /* 0x000fe400000001ff */
[----:B------:R-:W-:Y:S02]  /*7cb0*/  IMAD.MOV.U32 R8, RZ, RZ, 0x192 ;  /* 0x00000192ff087424 */ /* 0x000fe400078e00ff */
[----:B------:R-:W-:Y:S01]  /*7cc0*/  IMAD.MOV.U32 R13, RZ, RZ, RZ ;  /* 0x000000ffff0d7224 */ /* 0x000fe200078e00ff */
[----:B------:R-:W4:Y:S01]  /*7cd0*/  LDCU.64 UR6, c[0x4][0x78] ;  /* 0x01000f00ff0677ac */ /* 0x000f220008000a00 */
[----:B------:R-:W1:Y:S01]  /*7ce0*/  LDC.64 R14, c[0x4][R15] ;  /* 0x010000000f0e7b82 */ /* 0x000e620000000a00 */
[----:B------:R-:W5:Y:S01]  /*7cf0*/  LDCU.64 UR4, c[0x4][0x10] ;  /* 0x01000200ff0477ac */ /* 0x000f620008000a00 */
[----:B--2---:R-:W-:Y:S01]  /*7d00*/  MOV R5, UR9 ;  /* 0x0000000900057c02 */ /* 0x004fe20008000f00 */
[----:B------:R-:W-:Y:S01]  /*7d10*/  IMAD.U32 R4, RZ, RZ, UR8 ;  /* 0x00000008ff047e24 */ /* 0x000fe2000f8e00ff */
[----:B----4-:R-:W-:Y:S01]  /*7d20*/  MOV R7, UR7 ;  /* 0x0000000700077c02 */ /* 0x010fe20008000f00 */
[----:B------:R-:W-:Y:S01]  /*7d30*/  IMAD.U32 R6, RZ, RZ, UR6 ;  /* 0x00000006ff067e24 */ /* 0x000fe2000f8e00ff */
[----:B-----5:R-:W-:Y:S01]  /*7d40*/  MOV R11, UR5 ;  /* 0x00000005000b7c02 */ /* 0x020fe20008000f00 */
[----:B------:R-:W-:Y:S02]  /*7d50*/  IMAD.U32 R10, RZ, RZ, UR4 ;  /* 0x00000004ff0a7e24 */ /* 0x000fe4000f8e00ff */
[----:B------:R-:W-:Y:S07]  /*7d60*/  LEPC R20, `(.L_x_125) ;  /* 0x000000001014794e */ /* 0x000fee0000000000 */
[----:B-1-3--:R-:W-:Y:S05]  /*7d70*/  CALL.ABS.NOINC R14 ;  /* 0x000000000e007343 */ /* 0x00afea0003c00000 */
.L_x_125:
[----:B------:R-:W-:Y:S05]  /*7d80*/  WARPSYNC.ALL ;  /* 0x0000000000007948 */ /* 0x000fea0003800000 */
[----:B------:R-:W-:Y:S01]  /*7d90*/  R2UR UR4, R33 ;  /* 0x00000000210472ca */ /* 0x000fe200000e0000 */
[----:B------:R-:W-:Y:S01]  /*7da0*/  BSSY.RECONVERGENT B0, `(.L_x_126) ;  /* 0x000005b000007945 */ /* 0x000fe20003800200 */
[----:B------:R-:W-:Y:S02]  /*7db0*/  ISETP.NE.AND P6, PT, R77, RZ, PT ;  /* 0x000000ff4d00720c */ /* 0x000fe40003fc5270 */
[----:B------:R-:W-:Y:S02]  /*7dc0*/  ISETP.NE.AND P0, PT, R70, RZ, PT ;  /* 0x000000ff4600720c */ /* 0x000fe40003f05270 */
[----:B------:R-:W-:Y:S02]  /*7dd0*/  MOV R3, UR51 ;  /* 0x0000003300037c02 */ /* 0x000fe40008000f00 */
[----:B-1----:R-:W-:Y:S05]  /*7de0*/  MOV R0, UR37 ;  /* 0x0000002500007c02 */ /* 0x002fea0008000f00 */
[----:B------:R-:W1:Y:S02]  /*7df0*/  LDTM.x16 R4, tmem[UR4+0x10] ;  /* 0x00001004000479ee */ /* 0x000e640008240000 */
[----:B------:R-:W-:Y:S02]  /*7e00*/  @P6 LEA R3, R3, UR48, 0x3 ;  /* 0x0000003003036c11 */ /* 0x000fe4000f8e18ff */
[----:B------:R-:W-:Y:S02]  /*7e10*/  @P6 SHF.L.U32 R20, RZ, 0x1f, RZ ;  /* 0x0000001fff146819 */ /* 0x000fe400000006ff */
[----:B------:R-:W-:Y:S04]  /*7e20*/  @P6 IADD3 R3, PT, PT, R3, 0xc0, RZ ;  /* 0x000000c003036810 */ /* 0x000fe80007ffe0ff */
[----:B------:R-:W-:Y:S02]  /*7e30*/  @P6 PRMT R0, R0, 0x654, R3 ;  /* 0x0000065400006816 */ /* 0x000fe40000000003 */
[----:B------:R-:W-:Y:S01]  /*7e40*/  LEA R3, R79, UR48, 0x3 ;  /* 0x000000304f037c11 */ /* 0x000fe2000f8e18ff */
[C---:B-1----:R-:W-:Y:S01]  /*7e50*/  FMUL R4, R32.reuse, R4 ;  /* 0x0000000420047220 */ /* 0x042fe20000400000 */
        /* <DEDUP_REMOVED lines=52> */
[----:B--2---:R-:W2:Y:S02]  /*81a0*/  FENCE.VIEW.ASYNC.S ;  /* 0x00000000000073c6 */ /* 0x004ea40000000000 */
[----:B--2---:R-:W-:Y:S06]  /*81b0*/  BAR.SYNC.DEFER_BLOCKING 0x1, 0x80 ;  /* 0x0042000000007b1d */ /* 0x004fec0000010000 */
[----:B------:R-:W-:Y:S05]  /*81c0*/  @P0 BRA `(.L_x_127) ;  /* 0x0000000000600947 */ /* 0x000fea0003800000 */
[----:B------:R-:W-:Y:S02]  /*81d0*/  UIADD3 UR20, UP0, UPT, UR52, 0x880, URZ ;  /* 0x0000088034147890 */ /* 0x000fe4000ff1e0ff */
[----:B------:R-:W-:Y:S02]  /*81e0*/  UIADD3 UR14, UPT, UPT, UR42, 0x10, URZ ;  /* 0x000000102a0e7890 */ /* 0x000fe4000fffe0ff */
[----:B------:R-:W-:Y:S02]  /*81f0*/  UIADD3 UR12, UPT, UPT, UR48, 0x2200, URZ ;  /* 0x00002200300c7890 */ /* 0x000fe4000fffe0ff */
[----:B------:R-:W-:Y:S01]  /*8200*/  UIADD3.X UR21, UPT, UPT, URZ, UR53, URZ, UP0, !UPT ;  /* 0x00000035ff157290 */ /* 0x000fe200087fe4ff */
[----:B------:R-:W-:Y:S01]  /*8210*/  UMOV UR13, UR41 ;  /* 0x00000029000d7c82 */ /* 0x000fe20008000000 */
[----:B------:R-:W-:Y:S01]  /*8220*/  UMOV UR15, UR36 ;  /* 0x00000024000f7c82 */ /* 0x000fe20008000000 */
[----:B------:R-:W-:Y:S02]  /*8230*/  UIADD3 UR17, UPT, UPT, UR41, 0x20, URZ ;  /* 0x0000002029117890 */ /* 0x000fe4000fffe0ff */
[----:B------:R-:W-:Y:S01]  /*8240*/  UIADD3 UR16, UPT, UPT, UR48, 0x2a00, URZ ;  /* 0x00002a0030107890 */ /* 0x000fe2000fffe0ff */
[----:B------:R-:W-:Y:S03]  /*8250*/  UMOV UR19, UR36 ;  /* 0x0000002400137c82 */ /* 0x000fe60008000000 */
[----:B------:R2:W-:Y:S01]  /*8260*/  UTMASTG.3D [UR12], [UR20] ;  /* 0x0000000c140073b5 */ /* 0x0005e20008010000 */
[----:B------:R-:W-:Y:S01]  /*8270*/  UMOV UR18, UR14 ;  /* 0x0000000e00127c82 */ /* 0x000fe20008000000 */
[----:B------:R-:W-:Y:S02]  /*8280*/  UIADD3 UR9, UPT, UPT, UR41, 0x40, URZ ;  /* 0x0000004029097890 */ /* 0x000fe4000fffe0ff */
[----:B------:R-:W-:Y:S01]  /*8290*/  UIADD3 UR8, UPT, UPT, UR48, 0x3200, URZ ;  /* 0x0000320030087890 */ /* 0x000fe2000fffe0ff */
[----:B------:R-:W-:Y:S01]  /*82a0*/  UMOV UR11, UR36 ;  /* 0x00000024000b7c82 */ /* 0x000fe20008000000 */
[----:B------:R-:W-:Y:S01]  /*82b0*/  UMOV UR10, UR14 ;  /* 0x0000000e000a7c82 */ /* 0x000fe20008000000 */
[----:B------:R2:W-:Y:S01]  /*82c0*/  UTMASTG.3D [UR16], [UR20] ;  /* 0x00000010140073b5 */ /* 0x0005e20008010000 */
[----:B------:R-:W-:Y:S02]  /*82d0*/  UIADD3 UR5, UPT, UPT, UR41, 0x60, URZ ;  /* 0x0000006029057890 */ /* 0x000fe4000fffe0ff */
[----:B------:R-:W-:Y:S01]  /*82e0*/  UIADD3 UR4, UPT, UPT, UR48, 0x3a00, URZ ;  /* 0x00003a0030047890 */ /* 0x000fe2000fffe0ff */
[----:B------:R-:W-:Y:S01]  /*82f0*/  UMOV UR7, UR36 ;  /* 0x0000002400077c82 */ /* 0x000fe20008000000 */
[----:B------:R-:W-:Y:S01]  /*8300*/  UMOV UR6, UR14 ;  /* 0x0000000e00067c82 */ /* 0x000fe20008000000 */
[----:B------:R2:W-:Y:S06]  /*8310*/  UTMASTG.3D [UR8], [UR20] ;  /* 0x00000008140073b5 */ /* 0x0005ec0008010000 */
[----:B------:R2:W-:Y:S01]  /*8320*/  UTMASTG.3D [UR4], [UR20] ;  /* 0x00000004140073b5 */ /* 0x0005e20008010000 */
[----:B------:R0:W-:Y:S01]  /*8330*/  UTMACMDFLUSH ;  /* 0x00000000000079b7 */ /* 0x0001e20000000000 */
[----:B--2---:R-:W-:Y:S04]  /*8340*/  DEPBAR.LE SB0, 0x1 ;  /* 0x000080400000791a */ /* 0x004fe80000000000 */
.L_x_127:
[----:B------:R-:W-:Y:S05]  /*8350*/  BSYNC.RECONVERGENT B0 ;  /* 0x0000000000007941 */ /* 0x000fea0003800200 */
.L_x_126:
[----:B------:R-:W-:Y:S01]  /*8360*/  BAR.SYNC.DEFER_BLOCKING 0x1, 0x80 ;  /* 0x0042000000007b1d */ /* 0x000fe20000010000 */
[----:B------:R-:W-:Y:S04]  /*8370*/  UIADD3 UR40, UPT, UPT, UR51, 0x1, URZ ;  /* 0x0000000133287890 */ /* 0x000fe8000fffe0ff */
[----:B------:R-:W-:Y:S04]  /*8380*/  UISETP.NE.AND UP0, UPT, UR40, 0x4, UPT ;  /* 0x000000042800788c */ /* 0x000fe8000bf05270 */
[----:B------:R-:W-:Y:S01]  /*8390*/  USEL UR40, UR40, URZ, UP0 ;  /* 0x000000ff28287287 */ /* 0x000fe20008000000 */
[----:B------:R2:W-:Y:S01]  /*83a0*/  @P6 SYNCS.ARRIVE.TRANS64.RED.A1T0 RZ, [R0+URZ], RZ ;  /* 0x000000ff00ff69a7 */ /* 0x0005e200081004ff */
[----:B------:R-:W-:Y:S01]  /*83b0*/  BSSY B1, `(.L_x_128) ;  /* 0x0000024000017945 */ /* 0x000fe20003800000 */
[----:B------:R-:W4:Y:S02]  /*83c0*/  @P6 SYNCS.PHASECHK.TRANS64.TRYWAIT P0, [R3+URZ+0xa0], R20 ;  /* 0x0000a014030065a7 */ /* 0x000f2400080011ff */
[----:B----4-:R-:W-:Y:S01]  /*83d0*/  @P6 SEL R80, RZ, 0x1, !P0 ;  /* 0x00000001ff506807 */ /* 0x010fe20004000000 */
[----:B--2---:R-:W-:Y:S06]  /*83e0*/  @!P6 BRA `(.L_x_129) ;  /* 0x000000000080e947 */ /* 0x004fec0003800000 */
[----:B------:R-:W-:Y:S01]  /*83f0*/  ISETP.NE.AND P0, PT, R80, RZ, PT ;  /* 0x000000ff5000720c */ /* 0x000fe20003f05270 */
[----:B------:R-:W-:Y:S01]  /*8400*/  BSSY B0, `(.L_x_130) ;  /* 0x0000009000007945 */ /* 0x000fe20003800000 */
[----:B------:R-:W-:Y:S11]  /*8410*/  ISETP.NE.AND P1, PT, R81, RZ, PT ;  /* 0x000000ff5100720c */ /* 0x000ff60003f25270 */
[----:B------:R-:W-:Y:S02]  /*8420*/  @!UPT UIADD3 URZ, UPT, UPT, URZ, URZ, URZ ;  /* 0x000000fffffff290 */ /* 0x000fe4000fffe0ff */
[C---:B-1----:R-:W-:Y:S02]  /*8430*/  @P1 IMAD R4, R79.reuse, 0x2000, R71 ;  /* 0x000020004f041824 */ /* 0x042fe400078e0247 */
[----:B------:R-:W-:Y:S01]  /*8440*/  @P1 IMAD R0, R79, 0x2000, R76 ;  /* 0x000020004f001824 */ /* 0x000fe200078e024c */
[----:B------:R-:W-:Y:S06]  /*8450*/  @P0 BRA `(.L_x_131) ;  /* 0x00000000000c0947 */ /* 0x000fec0003800000 */
[----:B------:R-:W-:Y:S04]  /*8460*/  SHF.L.U32 R6, RZ, 0x1f, RZ ;  /* 0x0000001fff067819 */ /* 0x000fe800000006ff */
[----:B------:R-:W1:Y:S02]  /*8470*/  SYNCS.PHASECHK.TRANS64.TRYWAIT P0, [R3+URZ+0xa0], R6 ;  /* 0x0000a006030075a7 */ /* 0x000e6400080011ff */
[----:B-1----:R-:W-:Y:S05]  /*8480*/  @!P0 BRA `(.L_x_132) ;  /* 0x0000004c00348947 */ /* 0x002fea0003800000 */
.L_x_131:
[----:B------:R-:W-:Y:S05]  /*8490*/  BSYNC B0 ;  /* 0x0000000000007941 */ /* 0x000fea0003800000 */
.L_x_130:
        /* <DEDUP_REMOVED lines=21> */
.L_x_129:
[----:B------:R-:W-:Y:S05]  /*85f0*/  BSYNC B1 ;  /* 0x0000000000017941 */ /* 0x000fea0003800000 */
.L_x_128:
[----:B--2---:R-:W-:Y:S05]  /*8600*/  VIADD R3, R33, 0x20 ;  /* 0x0000002021037836 */ /* 0x004fea0000000000 */
[----:B------:R-:W-:Y:S04]  /*8610*/  SHF.R.U32.HI R3, RZ, 0x15, R3 ;  /* 0x00000015ff037819 */ /* 0x000fe80000011603 */
[----:B------:R-:W-:Y:S11]  /*8620*/  LOP3.LUT P0, RZ, R3, 0x3, R64, 0x48, !PT ;  /* 0x0000000303ff7812 */ /* 0x000ff60007804840 */
[----:B------:R-:W-:Y:S02]  /*8630*/  @!UPT UIADD3 URZ, UPT, UPT, URZ, URZ, URZ ;  /* 0x000000fffffff290 */ /* 0x000fe4000fffe0ff */
[----:B------:R-:W-:Y:S05]  /*8640*/  @!P0 BRA `(.L_x_133) ;  /* 0x0000000000408947 */ /* 0x000fea0003800000 */
[----:B------:R-:W2:Y:S01]  /*8650*/  LDCU.64 UR8, c[0x4][0x70] ;  /* 0x01000e00ff0877ac */ /* 0x000ea20008000a00 */
[----:B-1----:R-:W-:Y:S01]  /*8660*/  MOV R15, 0x0 ;  /* 0x00000000000f7802 */ /* 0x002fe20000000f00 */
[----:B------:R-:W-:Y:S02]  /*8670*/  HFMA2 R12, -RZ, RZ, 0, 5.9604644775390625e-08 ;  /* 0x00000001ff0c7431 */ /* 0x000fe400000001ff */
[----:B------:R-:W-:Y:S02]  /*8680*/  IMAD.MOV.U32 R8, RZ, RZ, 0x192 ;  /* 0x00000192ff087424 */ /* 0x000fe400078e00ff */
[----:B------:R-:W-:Y:S01]  /*8690*/  IMAD.MOV.U32 R13, RZ, RZ, RZ ;  /* 0x000000ffff0d7224 */ /* 0x000fe200078e00ff */
[----:B------:R-:W1:Y:S01]  /*86a0*/  LDCU.64 UR6, c[0x4][0x78] ;  /* 0x01000f00ff0677ac */ /* 0x000e620008000a00 */
[----:B------:R-:W4:Y:S01]  /*86b0*/  LDC.64 R14, c[0x4][R15] ;  /* 0x010000000f0e7b82 */ /* 0x000f220000000a00 */
[----:B------:R-:W5:Y:S01]  /*86c0*/  LDCU.64 UR4, c[0x4][0x10] ;  /* 0x01000200ff0477ac */ /* 0x000f620008000a00 */
[----:B--2---:R-:W-:Y:S01]  /*86d0*/  MOV R5, UR9 ;  /* 0x0000000900057c02 */ /* 0x004fe20008000f00 */
[----:B------:R-:W-:Y:S01]  /*86e0*/  IMAD.U32 R4, RZ, RZ, UR8 ;  /* 0x00000008ff047e24 */ /* 0x000fe2000f8e00ff */
[----:B-1----:R-:W-:Y:S01]  /*86f0*/  MOV R7, UR7 ;  /* 0x0000000700077c02 */ /* 0x002fe20008000f00 */
[----:B------:R-:W-:Y:S01]  /*8700*/  IMAD.U32 R6, RZ, RZ, UR6 ;  /* 0x00000006ff067e24 */ /* 0x000fe2000f8e00ff */
[----:B-----5:R-:W-:Y:S01]  /*8710*/  MOV R11, UR5 ;  /* 0x00000005000b7c02 */ /* 0x020fe20008000f00 */
[----:B------:R-:W-:Y:S02]  /*8720*/  IMAD.U32 R10, RZ, RZ, UR4 ;  /* 0x00000004ff0a7e24 */ /* 0x000fe4000f8e00ff */
[----:B------:R-:W-:Y:S07]  /*8730*/  LEPC R20, `(.L_x_133) ;  /* 0x000000001014794e */ /* 0x000fee0000000000 */
[----:B---34-:R-:W-:Y:S05]  /*8740*/  CALL.ABS.NOINC R14 ;  /* 0x000000000e007343 */ /* 0x018fea0003c00000 */
.L_x_133:
[----:B------:R-:W-:Y:S05]  /*8750*/  WARPSYNC.ALL ;  /* 0x0000000000007948 */ /* 0x000fea0003800000 */
[----:B------:R-:W-:Y:S01]  /*8760*/  R2UR UR4, R33 ;  /* 0x00000000210472ca */ /* 0x000fe200000e0000 */
[----:B------:R-:W-:Y:S01]  /*8770*/  BSSY.RECONVERGENT B0, `(.L_x_134) ;  /* 0x000005b000007945 */ /* 0x000fe20003800200 */
[----:B------:R-:W-:Y:S02]  /*8780*/  ISETP.NE.AND P6, PT, R77, RZ, PT ;  /* 0x000000ff4d00720c */ /* 0x000fe40003fc5270 */
[----:B------:R-:W-:Y:S02]  /*8790*/  ISETP.NE.AND P0, PT, R70, RZ, PT ;  /* 0x000000ff4600720c */ /* 0x000fe40003f05270 */
[----:B------:R-:W-:Y:S02]  /*87a0*/  MOV R3, UR40 ;  /* 0x0000002800037c02 */ /* 0x000fe40008000f00 */
[----:B------:R-:W-:Y:S05]  /*87b0*/  MOV R0, UR37 ;  /* 0x0000002500007c02 */ /* 0x000fea0008000f00 */
[----:B-1----:R-:W1:Y:S02]  /*87c0*/  LDTM.x16 R4, tmem[UR4+0x20] ;  /* 0x00002004000479ee */ /* 0x002e640008240000 */
        /* <DEDUP_REMOVED lines=85> */
.L_x_135:
[----:B------:R-:W-:Y:S05]  /*8d20*/  BSYNC.RECONVERGENT B0 ;  /* 0x0000000000007941 */ /* 0x000fea0003800200 */
.L_x_134:
[----:B------:R-:W-:Y:S01]  /*8d30*/  BAR.SYNC.DEFER_BLOCKING 0x1, 0x80 ;  /* 0x0042000000007b1d */ /* 0x000fe20000010000 */
[----:B------:R-:W-:Y:S01]  /*8d40*/  UIADD3 UR43, UPT, UPT, UR40, 0x1, URZ ;  /* 0x00000001282b7890 */ /* 0x000fe2000fffe0ff */
[----:B------:R-:W-:Y:S03]  /*8d50*/  HFMA2 R82, -RZ, RZ, 0, 0 ;  /* 0x00000000ff527431 */ /* 0x000fe600000001ff */
        /* <DEDUP_REMOVED lines=17> */
.L_x_139:
[----:B------:R-:W-:Y:S05]  /*8e70*/  BSYNC B0 ;  /* 0x0000000000007941 */ /* 0x000fea0003800000 */
.L_x_138:
[----:B------:R-:W-:Y:S11]  /*8e80*/  ISETP.NE.AND P0, PT, R81, RZ, PT ;  /* 0x000000ff5100720c */ /* 0x000ff60003f05270 */
[----:B------:R-:W-:Y:S02]  /*8e90*/  @!UPT UIADD3 URZ, UPT, UPT, URZ, URZ, URZ ;  /* 0x000000fffffff290 */ /* 0x000fe4000fffe0ff */
[----:B------:R2:W4:Y:S01]  /*8ea0*/  @P0 LDS R34, [R4] ;  /* 0x0000000004220984 */ /* 0x0005220000000800 */
[C---:B-1----:R-:W-:Y:S02]  /*8eb0*/  @P0 IMAD R3, R79.reuse, 0x2000, R69 ;  /* 0x000020004f030824 */ /* 0x042fe400078e0245 */
[C---:B------:R-:W-:Y:S01]  /*8ec0*/  @P0 IMAD R5, R79.reuse, 0x2000, R74 ;  /* 0x000020004f050824 */ /* 0x040fe200078e024a */
[----:B------:R2:W1:Y:S01]  /*8ed0*/  @P0 LDS R39, [R4+0x200] ;  /* 0x0002000004270984 */ /* 0x0004620000000800 */
[----:B------:R-:W-:Y:S03]  /*8ee0*/  VIADD R79, R79, 0x1 ;  /* 0x000000014f4f7836 */ /* 0x000fe60000000000 */
        /* <DEDUP_REMOVED lines=13> */
[----:B------:R2:W1:Y:S01]  /*8fc0*/  @P0 LDS R50, [R5+0x600] ;  /* 0x0006000005320984 */ /* 0x0004620000000800 */
[C---:B------:R-:W-:Y:S04]  /*8fd0*/  ISETP.NE.AND P0, PT, R79.reuse, 0x4, PT ;  /* 0x000000044f00780c */ /* 0x040fe80003f05270 */
[----:B------:R-:W-:Y:S02]  /*8fe0*/  SEL R79, R79, RZ, P0 ;  /* 0x000000ff4f4f7207 */ /* 0x000fe40000000000 */
[----:B----4-:R-:W-:Y:S02]  /*8ff0*/  SEL R82, RZ, 0x1, P0 ;  /* 0x00000001ff527807 */ /* 0x010fe40000000000 */
.L_x_137:
[----:B------:R-:W-:Y:S05]  /*9000*/  BSYNC B1 ;  /* 0x0000000000017941 */ /* 0x000fea0003800000 */
.L_x_136:
        /* <DEDUP_REMOVED lines=21> */
.L_x_141:
        /* <DEDUP_REMOVED lines=9> */
[----:B------:R-:W-:Y:S02]  /*91f0*/  @P6 SHF.L.U32 R20, R82, 0x1f, RZ ;  /* 0x0000001f52146819 */ /* 0x000fe400000006ff */
        /* <DEDUP_REMOVED lines=83> */
.L_x_143:
[----:B------:R-:W-:Y:S05]  /*9730*/  BSYNC.RECONVERGENT B0 ;  /* 0x0000000000007941 */ /* 0x000fea0003800200 */
.L_x_142:
        /* <DEDUP_REMOVED lines=16> */
[----:B------:R-:W-:Y:S04]  /*9840*/  SHF.L.U32 R6, R82, 0x1f, RZ ;  /* 0x0000001f52067819 */ /* 0x000fe800000006ff */
[----:B------:R-:W1:Y:S02]  /*9850*/  SYNCS.PHASECHK.TRANS64.TRYWAIT P0, [R3+URZ+0xa0], R6 ;  /* 0x0000a006030075a7 */ /* 0x000e6400080011ff */
[----:B-1----:R-:W-:Y:S05]  /*9860*/  @!P0 BRA `(.L_x_148) ;  /* 0x0000003800648947 */ /* 0x002fea0003800000 */
.L_x_147:
[----:B------:R-:W-:Y:S05]  /*9870*/  BSYNC B0 ;  /* 0x0000000000007941 */ /* 0x000fea0003800000 */
.L_x_146:
        /* <DEDUP_REMOVED lines=22> */
[----:B------:R-:W-:Y:S02]  /*99e0*/  SEL R7, RZ, 0x1, P0 ;  /* 0x00000001ff077807 */ /* 0x000fe40000000000 */
[----:B------:R-:W-:Y:S02]  /*99f0*/  SEL R79, R79, RZ, P0 ;  /* 0x000000ff4f4f7207 */ /* 0x000fe40000000000 */
[----:B----4-:R-:W-:Y:S02]  /*9a00*/  LOP3.LUT R82, R82, R7, RZ, 0x3c, !PT ;  /* 0x0000000752527212 */ /* 0x010fe400078e3cff */
.L_x_145:
[----:B------:R-:W-:Y:S05]  /*9a10*/  BSYNC B1 ;  /* 0x0000000000017941 */ /* 0x000fea0003800000 */
.L_x_144:
        /* <DEDUP_REMOVED lines=21> */
.L_x_149:
        /* <DEDUP_REMOVED lines=69> */
[----:B------:R-:W-:Y:S02]  /*9fc0*/  UIADD3 UR4, UPT, UPT, UR48, 0x200, URZ ;  /* 0x0000020030047890 */ /* 0x000fe4000fffe0ff */
[----:B------:R-:W-:Y:S02]  /*9fd0*/  UIADD3 UR20, UP0, UPT, UR52, 0x880, URZ ;  /* 0x0000088034147890 */ /* 0x000fe4000ff1e0ff */
[----:B------:R-:W-:Y:S02]  /*9fe0*/  UIADD3 UR14, UPT, UPT, UR42, 0x40, URZ ;  /* 0x000000402a0e7890 */ /* 0x000fe4000fffe0ff */
[----:B------:R-:W-:Y:S01]  /*9ff0*/  MOV R61, UR4 ;  /* 0x00000004003d7c02 */ /* 0x000fe20008000f00 */
[----:B------:R-:W-:Y:S01]  /*a000*/  UIADD3.X UR21, UPT, UPT, URZ, UR53, URZ, UP0, !UPT ;  /* 0x00000035ff157290 */ /* 0x000fe200087fe4ff */
[----:B------:R-:W-:Y:S02]  /*a010*/  UMOV UR13, UR41 ;  /* 0x00000029000d7c82 */ /* 0x000fe40008000000 */
[----:B------:R-:W-:Y:S01]  /*a020*/  R2UR UR12, R61 ;  /* 0x000000003d0c72ca */ /* 0x000fe200000e0000 */
[----:B------:R-:W-:Y:S01]  /*a030*/  UMOV UR15, UR36 ;  /* 0x00000024000f7c82 */ /* 0x000fe20008000000 */
[----:B------:R-:W-:Y:S02]  /*a040*/  UIADD3 UR17, UPT, UPT, UR41, 0x20, URZ ;  /* 0x0000002029117890 */ /* 0x000fe4000fffe0ff */
[----:B------:R-:W-:Y:S01]  /*a050*/  UIADD3 UR16, UPT, UPT, UR48, 0xa00, URZ ;  /* 0x00000a0030107890 */ /* 0x000fe2000fffe0ff */
        /* <DEDUP_REMOVED lines=12> */
[----:B------:R2:W-:Y:S05]  /*a120*/  UTMASTG.3D [UR8], [UR20] ;  /* 0x00000008140073b5 */ /* 0x0005ea0008010000 */
[----:B------:R2:W-:Y:S01]  /*a130*/  UTMASTG.3D [UR4], [UR20] ;  /* 0x00000004140073b5 */ /* 0x0005e20008010000 */
[----:B------:R0:W-:Y:S01]  /*a140*/  UTMACMDFLUSH ;  /* 0x00000000000079b7 */ /* 0x0001e20000000000 */
[----:B--2---:R-:W-:Y:S04]  /*a150*/  DEPBAR.LE SB0, 0x1 ;  /* 0x000080400000791a */ /* 0x004fe80000000000 */
.L_x_151:
[----:B------:R-:W-:Y:S05]  /*a160*/  BSYNC.RECONVERGENT B0 ;  /* 0x0000000000007941 */ /* 0x000fea0003800200 */
.L_x_150:
        /* <DEDUP_REMOVED lines=19> */
.L_x_155:
[----:B------:R-:W-:Y:S05]  /*a2a0*/  BSYNC B0 ;  /* 0x0000000000007941 */ /* 0x000fea0003800000 */
.L_x_154:
        /* <DEDUP_REMOVED lines=25> */
.L_x_153:
[----:B------:R-:W-:Y:S05]  /*a440*/  BSYNC B1 ;  /* 0x0000000000017941 */ /* 0x000fea0003800000 */
.L_x_152:
        /* <DEDUP_REMOVED lines=21> */
.L_x_157:
        /* <DEDUP_REMOVED lines=93> */
.L_x_159:
[----:B------:R-:W-:Y:S05]  /*ab70*/  BSYNC.RECONVERGENT B0 ;  /* 0x0000000000007941 */ /* 0x000fea0003800200 */
.L_x_158:
        /* <DEDUP_REMOVED lines=19> */
.L_x_163:
[----:B------:R-:W-:Y:S05]  /*acb0*/  BSYNC B0 ;  /* 0x0000000000007941 */ /* 0x000fea0003800000 */
.L_x_162:
        /* <DEDUP_REMOVED lines=25> */
.L_x_161:
[----:B------:R-:W-:Y:S05]  /*ae50*/  BSYNC B1 ;  /* 0x0000000000017941 */ /* 0x000fea0003800000 */
.L_x_160:
        /* <DEDUP_REMOVED lines=21> */
.L_x_165:
        /* <DEDUP_REMOVED lines=93> */
.L_x_167:
[----:B------:R-:W-:Y:S05]  /*b580*/  BSYNC.RECONVERGENT B0 ;  /* 0x0000000000007941 */ /* 0x000fea0003800200 */
.L_x_166:
        /* <DEDUP_REMOVED lines=19> */
.L_x_171:
[----:B------:R-:W-:Y:S05]  /*b6c0*/  BSYNC B0 ;  /* 0x0000000000007941 */ /* 0x000fea0003800000 */
.L_x_170:
[----:B------:R-:W-:Y:S11]  /*b6d0*/  ISETP.NE.AND P0, PT, R81, RZ, PT ;  /* 0x000000ff5100720c */ /* 0x000ff60003f05270 */
[----:B------:R-:W-:Y:S02]  /*b6e0*/  @!UPT UIADD3 URZ, UPT, UPT, URZ, URZ, URZ ;  /* 0x000000fffffff290 */ /* 0x000fe4000fffe0ff */
[----:B------:R2:W4:Y:S01]  /*b6f0*/  @P0 LDS R34, [R4] ;  /* 0x0000000004220984 */ /* 0x0005220000000800 */
[C---:B-1----:R-:W-:Y:S01]  /*b700*/  @P0 IMAD R3, R79.reuse, 0x2000, R69 ;  /* 0x000020004f030824 */ /* 0x042fe200078e0245 */
[----:B------:R-:W-:Y:S02]  /*b710*/  @P0 LEA R79, R79, R74, 0xd ;  /* 0x0000004a4f4f0211 */ /* 0x000fe400078e68ff */
        /* <DEDUP_REMOVED lines=15> */
.L_x_169:
[----:B------:R-:W-:Y:S05]  /*b810*/  BSYNC B1 ;  /* 0x0000000000017941 */ /* 0x000fea0003800000 */
.L_x_168:
        /* <DEDUP_REMOVED lines=21> */
.L_x_173:
[----:B------:R-:W-:Y:S01]  /*b970*/  ISETP.NE.AND P0, PT, R70, RZ, PT ;  /* 0x000000ff4600720c */ /* 0x000fe20003f05270 */
[----:B------:R-:W-:Y:S05]  /*b980*/  WARPSYNC.ALL ;  /* 0x0000000000007948 */ /* 0x000fea0003800000 */
[----:B------:R-:W-:Y:S01]  /*b990*/  R2UR UR4, R33 ;  /* 0x00000000210472ca */ /* 0x000fe200000e0000 */
[----:B------:R-:W-:Y:S01]  /*b9a0*/  BSSY.RECONVERGENT B0, `(.L_x_174) ;  /* 0x0000056000007945 */ /* 0x000fe20003800200 */
[----:B------:R-:W-:Y:S04]  /*b9b0*/  IADD3 R0, PT, PT, R78, 0x120, RZ ;  /* 0x000001204e007810 */ /* 0x000fe80007ffe0ff */
[----:B------:R-:W-:Y:S07]  /*b9c0*/  LOP3.LUT R0, R0, 0xfefffff8, RZ, 0xc0, !PT ;  /* 0xfefffff800007812 */ /* 0x000fee00078ec0ff */
[----:B-1----:R-:W1:Y:S01]  /*b9d0*/  LDTM.x16 R4, tmem[UR4+0x70] ;  /* 0x00007004000479ee */ /* 0x002e620008240000 */
[----:B------:R-:W-:Y:S01]  /*b9e0*/  NOP ;  /* 0x0000000000007918 */ /* 0x000fe20000000000 */
[----:B-1----:R1:W-:Y:S01]  /*b9f0*/  SYNCS.ARRIVE.TRANS64.RED.A1T0 RZ, [R0+URZ], RZ ;  /* 0x000000ff00ff79a7 */ /* 0x0023e200081004ff */
[C---:B------:R-:W-:Y:S01]  /*ba00*/  FMUL R4, R32.reuse, R4 ;  /* 0x0000000420047220 */ /* 0x040fe20000400000 */
        /* <DEDUP_REMOVED lines=79> */
.L_x_175:
[----:B------:R-:W-:Y:S05]  /*bf00*/  BSYNC.RECONVERGENT B0 ;  /* 0x0000000000007941 */ /* 0x000fea0003800200 */
.L_x_174:
[----:B------:R-:W-:Y:S01]  /*bf10*/  BAR.SYNC.DEFER_BLOCKING 0x1, 0x80 ;  /* 0x0042000000007b1d */ /* 0x000fe20000010000 */
[----:B------:R-:W-:Y:S01]  /*bf20*/  UISETP.NE.AND UP0, UPT, UR49, -0x8, UPT ;  /* 0xfffffff83100788c */ /* 0x000fe2000bf05270 */
[----:B-1----:R-:W-:Y:S08]  /*bf30*/  IADD3 R0, PT, PT, R30, 0x1, RZ ;  /* 0x000000011e007810 */ /* 0x002ff00007ffe0ff */
[----:B------:R-:W-:Y:S05]  /*bf40*/  BRA.U !UP0, `(.L_x_176) ;  /* 0x0000000108287547 */ /* 0x000fea000b800000 */
[----:B------:R-:W-:Y:S01]  /*bf50*/  ISETP.NE.AND P0, PT, R77, RZ, PT ;  /* 0x000000ff4d00720c */ /* 0x000fe20003f05270 */
[----:B------:R-:W-:Y:S01]  /*bf60*/  IMAD.U32 R4, RZ, RZ, UR51 ;  /* 0x00000033ff047e24 */ /* 0x000fe2000f8e00ff */
[----:B------:R-:W-:Y:S01]  /*bf70*/  UIADD3 UR51, UPT, UPT, UR51, 0x1, URZ ;  /* 0x0000000133337890 */ /* 0x000fe2000fffe0ff */
[----:B------:R-:W-:Y:S03]  /*bf80*/  IMAD.U32 R3, RZ, RZ, UR37 ;  /* 0x00000025ff037e24 */ /* 0x000fe6000f8e00ff */
[----:B------:R-:W-:Y:S04]  /*bf90*/  UISETP.NE.AND UP0, UPT, UR51, 0x4, UPT ;  /* 0x000000043300788c */ /* 0x000fe8000bf05270 */
[----:B------:R-:W-:Y:S03]  /*bfa0*/  USEL UR51, UR51, URZ, UP0 ;  /* 0x000000ff33337287 */ /* 0x000fe60008000000 */
[----:B------:R-:W-:Y:S05]  /*bfb0*/  @P0 LEA R4, R4, UR48, 0x3 ;  /* 0x0000003004040c11 */ /* 0x000fea000f8e18ff */
[----:B------:R-:W-:Y:S05]  /*bfc0*/  @P0 VIADD R4, R4, 0xc0 ;  /* 0x000000c004040836 */ /* 0x000fea0000000000 */
[----:B------:R-:W-:Y:S04]  /*bfd0*/  @P0 PRMT R3, R3, 0x654, R4 ;  /* 0x0000065403030816 */ /* 0x000fe80000000004 */
[----:B------:R1:W-:Y:S03]  /*bfe0*/  @P0 SYNCS.ARRIVE.TRANS64.RED.A1T0 RZ, [R3+URZ], RZ ;  /* 0x000000ff03ff09a7 */ /* 0x0003e600081004ff */
.L_x_176:
[----:B------:R-:W-:Y:S01]  /*bff0*/  ISETP.NE.AND P2, PT, R72, RZ, PT ;  /* 0x000000ff4800720c */ /* 0x000fe20003f45270 */
[----:B------:R-:W-:Y:S01]  /*c000*/  UIADD3 UR49, UPT, UPT, UR49, 0x8, URZ ;  /* 0x0000000831317890 */ /* 0x000fe2000fffe0ff */
[----:B------:R-:W-:Y:S01]  /*c010*/  ISETP.NE.AND P0, PT, R75, 0x2, PT ;  /* 0x000000024b00780c */ /* 0x000fe20003f05270 */
[----:B------:R-:W-:Y:S01]  /*c020*/  IMAD.IADD R20, R27, 0x1, R51 ;  /* 0x000000011b147824 */ /* 0x000fe200078e0233 */
[----:B------:R-:W-:Y:S01]  /*c030*/  ISETP.NE.AND P1, PT, R0, 0x2, PT ;  /* 0x000000020000780c */ /* 0x000fe20003f25270 */
[----:B------:R-:W-:Y:S01]  /*c040*/  IMAD.IADD R21, R29, 0x1, R58 ;  /* 0x000000011d157824 */ /* 0x000fe200078e023a */
[----:B-1----:R-:W-:Y:S02]  /*c050*/  SEL R3, RZ, 0x1, P0 ;  /* 0x00000001ff037807 */ /* 0x002fe40000000000 */
[----:B------:R-:W-:Y:S02]  /*c060*/  SEL R4, RZ, 0x1, P1 ;  /* 0x00000001ff047807 */ /* 0x000fe40000800000 */
[----:B------:R-:W-:Y:S02]  /*c070*/  LOP3.LUT R66, R66, R3, RZ, 0x3c, !PT ;  /* 0x0000000342427212 */ /* 0x000fe400078e3cff */
[----:B------:R-:W-:Y:S02]  /*c080*/  LOP3.LUT R67, R67, R4, RZ, 0x3c, !PT ;  /* 0x0000000443437212 */ /* 0x000fe400078e3cff */
[----:B------:R-:W-:Y:S02]  /*c090*/  @P2 R2UR UR36, R65 ;  /* 0x00000000412422ca */ /* 0x000fe400000e0000 */
[----:B------:R-:W-:Y:S02]  /*c0a0*/  SEL R75, R75, RZ, P0 ;  /* 0x000000ff4b4b7207 */ /* 0x000fe40000000000 */
[----:B------:R-:W-:Y:S01]  /*c0b0*/  SEL R30, R0, RZ, P1 ;  /* 0x000000ff001e7207 */ /* 0x000fe20000800000 */
[----:B------:R-:W-:Y:S10]  /*c0c0*/  @P2 BRA `(.L_x_177) ;  /* 0xffffffa000c42947 */ /* 0x000ff4000383ffff */
[----:B------:R-:W-:-:S09]  /*c0d0*/  UISETP.NE.AND UP0, UPT, UR50, URZ, UPT ;  /* 0x000000ff3200728c */ /* 0x000fd2000bf05270 */
[----:B------:R-:W-:Y:S05]  /*c0e0*/  BRA.U !UP0, `(.L_x_178) ;  /* 0x0000000108487547 */ /* 0x000fea000b800000 */
[----:B------:R-:W1:Y:S02]  /*c0f0*/  LDCU.64 UR4, c[0x0][0xa90] ;  /* 0x00015200ff0477ac */ /* 0x000e640008000a00 */
[----:B-1----:R-:W-:-:S04]  /*c100*/  UISETP.NE.U32.AND UP0, UPT, UR4, URZ, UPT ;  /* 0x000000ff0400728c */ /* 0x002fc8000bf05070 */
[----:B------:R-:W-:-:S09]  /*c110*/  UISETP.NE.AND.EX UP0, UPT, UR5, URZ, UPT, UP0 ;  /* 0x000000ff0500728c */ /* 0x000fd2000bf05300 */
[----:B------:R-:W-:Y:S05]  /*c120*/  BRA.U UP0, `(.L_x_179) ;  /* 0x00000001000c7547 */ /* 0x000fea000b800000 */
[----:B------:R-:W-:-:S13]  /*c130*/  FSETP.NEU.AND P0, PT, R35, RZ, PT ;  /* 0x000000ff2300720b */ /* 0x000fda0003f0d000 */
[----:B------:R-:W-:Y:S05]  /*c140*/  @!P0 EXIT ;  /* 0x000000000000894d */ /* 0x000fea0003800000 */
[----:B------:R-:W-:Y:S05]  /*c150*/  BRA `(.L_x_178) ;  /* 0x00000000002c7947 */ /* 0x000fea0003800000 */
.L_x_179:
[----:B------:R-:W-:Y:S01]  /*c160*/  ISETP.NE.AND P0, PT, R73, RZ, PT ;  /* 0x000000ff4900720c */ /* 0x000fe20003f05270 */
[----:B------:R-:W-:-:S12]  /*c170*/  BSSY.RECONVERGENT B0, `(.L_x_178) ;  /* 0x0000009000007945 */ /* 0x000fd80003800200 */
[----:B------:R-:W-:Y:S05]  /*c180*/  @P0 BRA `(.L_x_180) ;  /* 0x0000000000140947 */ /* 0x000fea0003800000 */
[----:B------:R-:W1:Y:S02]  /*c190*/  LDCU.64 UR4, c[0x0][0xa88] ;  /* 0x00015100ff0477ac */ /* 0x000e640008000a00 */
[----:B-1----:R-:W-:-:S04]  /*c1a0*/  ISETP.NE.U32.AND P0, PT, RZ, UR4, PT ;  /* 0x00000004ff007c0c */ /* 0x002fc8000bf05070 */
[----:B------:R-:W-:-:S13]  /*c1b0*/  ISETP.NE.AND.EX P0, PT, RZ, UR5, PT, P0 ;  /* 0x00000005ff007c0c */ /* 0x000fda000bf05300 */
[----:B------:R-:W-:Y:S05]  /*c1c0*/  @!P0 EXIT ;  /* 0x000000000000894d */ /* 0x000fea0003800000 */
[----:B------:R-:W-:Y:S05]  /*c1d0*/  BRA `(.L_x_181) ;  /* 0x0000000000087947 */ /* 0x000fea0003800000 */
.L_x_180:
[----:B------:R-:W-:-:S13]  /*c1e0*/  FSETP.NEU.AND P0, PT, R35, RZ, PT ;  /* 0x000000ff2300720b */ /* 0x000fda0003f0d000 */
[----:B------:R-:W-:Y:S05]  /*c1f0*/  @!P0 EXIT ;  /* 0x000000000000894d */ /* 0x000fea0003800000 */
.L_x_181:
[----:B------:R-:W-:Y:S05]  /*c200*/  BSYNC.RECONVERGENT B0 ;  /* 0x0000000000007941 */ /* 0x000fea0003800200 */
.L_x_178:
[----:B------:R-:W-:Y:S01]  /*c210*/  ULEA UR4, UR51, UR48, 0x3 ;  /* 0x0000003033047291 */ /* 0x000fe2000f8e18ff */
[----:B------:R-:W-:-:S04]  /*c220*/  DEPBAR.LE SB0, 0x0 ;  /* 0x000080000000791a */ /* 0x000fc80000000000 */
[----:B------:R-:W-:-:S04]  /*c230*/  UIADD3 UR4, UPT, UPT, UR4, 0xc0, URZ ;  /* 0x000000c004047890 */ /* 0x000fc8000fffe0ff */
[----:B------:R-:W-:-:S09]  /*c240*/  UPRMT UR4, UR37, 0x654, UR4 ;  /* 0x0000065425047896 */ /* 0x000fd20008000004 */
[----:B------:R-:W-:Y:S01]  /*c250*/  SYNCS.ARRIVE.TRANS64.RED.A1T0 RZ, [UR4], RZ ;  /* 0x000000ffffff79a7 */ /* 0x000fe20008100404 */
[----:B------:R-:W-:Y:S05]  /*c260*/  EXIT ;  /* 0x000000000000794d */ /* 0x000fea0003800000 */
.L_x_25:
[----:B--2---:R2:W1:Y:S02]  /*c270*/  SYNCS.PHASECHK.TRANS64.TRYWAIT P0, [R5+URZ+0x140], R4 ;  /* 0x00014004050075a7 */ /* 0x00446400080011ff */
[----:B-1----:R-:W-:Y:S05]  /*c280*/  @!P0 NANOSLEEP.SYNCS 0x989680 ;  /* 0x009896800000895d */ /* 0x002fea0003900000 */
[----:B------:R-:W1:Y:S02]  /*c290*/  @!P0 SYNCS.PHASECHK.TRANS64 P0, [R5+URZ+0x140], R4 ;  /* 0x00014004050085a7 */ /* 0x000e6400080010ff */
[----:B-1----:R-:W-:Y:S05]  /*c2a0*/  @!P0 BRA `(.L_x_25) ;  /* 0xfffffffc00f08947 */ /* 0x002fea000383ffff */
[----:B------:R-:W-:Y:S05]  /*c2b0*/  BRA `(.L_x_182) ;  /* 0xffffff54005c7947 */ /* 0x000fea000383ffff */
.L_x_28:
[----:B------:R-:W-:-:S07]  /*c2c0*/  MOV R4, UR9 ;  /* 0x0000000900047c02 */ /* 0x000fce0008000f00 */
.L_x_183:
[----:B-1----:R1:W2:Y:S02]  /*c2d0*/  SYNCS.PHASECHK.TRANS64.TRYWAIT P0, [R4+URZ+0x50], R5 ;  /* 0x00005005040075a7 */ /* 0x0022a400080011ff */
[----:B--2---:R-:W-:Y:S05]  /*c2e0*/  @!P0 NANOSLEEP.SYNCS 0x989680 ;  /* 0x009896800000895d */ /* 0x004fea0003900000 */
[----:B------:R-:W2:Y:S02]  /*c2f0*/  @!P0 SYNCS.PHASECHK.TRANS64 P0, [R4+URZ+0x50], R5 ;  /* 0x00005005040085a7 */ /* 0x000ea400080010ff */
[----:B--2---:R-:W-:Y:S05]  /*c300*/  @!P0 BRA `(.L_x_183) ;  /* 0xfffffffc00f08947 */ /* 0x004fea000383ffff */
[----:B------:R-:W-:Y:S05]  /*c310*/  BRA `(.L_x_27) ;  /* 0xffffff5400d07947 */ /* 0x000fea000383ffff */
.L_x_31:
[----:B-1----:R1:W2:Y:S02]  /*c320*/  SYNCS.PHASECHK.TRANS64.TRYWAIT P0, [R8+URZ+0xf0], R5 ;  /* 0x0000f005080075a7 */ /* 0x0022a400080011ff */
[----:B--2---:R-:W-:Y:S05]  /*c330*/  @!P0 NANOSLEEP.SYNCS 0x989680 ;  /* 0x009896800000895d */ /* 0x004fea0003900000 */
[----:B------:R-:W2:Y:S02]  /*c340*/  @!P0 SYNCS.PHASECHK.TRANS64 P0, [R8+URZ+0xf0], R5 ;  /* 0x0000f005080085a7 */ /* 0x000ea400080010ff */
[----:B--2---:R-:W-:Y:S05]  /*c350*/  @!P0 BRA `(.L_x_31) ;  /* 0xfffffffc00f08947 */ /* 0x004fea000383ffff */
[----:B------:R-:W-:Y:S05]  /*c360*/  BRA `(.L_x_184) ;  /* 0xffffff5800747947 */ /* 0x000fea000383ffff */
.L_x_35:
[----:B----4-:R-:W-:-:S07]  /*c370*/  MOV R0, UR4 ;  /* 0x0000000400007c02 */ /* 0x010fce0008000f00 */
.L_x_185:
[----:B-1----:R1:W2:Y:S02]  /*c380*/  SYNCS.PHASECHK.TRANS64.TRYWAIT P0, [R0+URZ], R3 ;  /* 0x00000003000075a7 */ /* 0x0022a400080011ff */
[----:B--2---:R-:W-:Y:S05]  /*c390*/  @!P0 NANOSLEEP.SYNCS 0x989680 ;  /* 0x009896800000895d */ /* 0x004fea0003900000 */
[----:B------:R-:W2:Y:S02]  /*c3a0*/  @!P0 SYNCS.PHASECHK.TRANS64 P0, [R0+URZ], R3 ;  /* 0x00000003000085a7 */ /* 0x000ea400080010ff */
[----:B--2---:R-:W-:Y:S05]  /*c3b0*/  @!P0 BRA `(.L_x_185) ;  /* 0xfffffffc00f08947 */ /* 0x004fea000383ffff */
[----:B------:R-:W-:Y:S05]  /*c3c0*/  BRA `(.L_x_186) ;  /* 0xffffff5c00e47947 */ /* 0x000fea000383ffff */
.L_x_36:
[----:B----4-:R-:W-:-:S07]  /*c3d0*/  MOV R0, UR4 ;  /* 0x0000000400007c02 */ /* 0x010fce0008000f00 */
.L_x_187:
[----:B-1----:R1:W2:Y:S02]  /*c3e0*/  SYNCS.PHASECHK.TRANS64.TRYWAIT P0, [R0+URZ], R3 ;  /* 0x00000003000075a7 */ /* 0x0022a400080011ff */
[----:B--2---:R-:W-:Y:S05]  /*c3f0*/  @!P0 NANOSLEEP.SYNCS 0x989680 ;  /* 0x009896800000895d */ /* 0x004fea0003900000 */
[----:B------:R-:W2:Y:S02]  /*c400*/  @!P0 SYNCS.PHASECHK.TRANS64 P0, [R0+URZ], R3 ;  /* 0x00000003000085a7 */ /* 0x000ea400080010ff */
[----:B--2---:R-:W-:Y:S05]  /*c410*/  @!P0 BRA `(.L_x_187) ;  /* 0xfffffffc00f08947 */ /* 0x004fea000383ffff */
[----:B------:R-:W-:Y:S05]  /*c420*/  BRA `(.L_x_188) ;  /* 0xffffff5c00f07947 */ /* 0x000fea000383ffff */
.L_x_37:
[----:B----4-:R-:W-:-:S07]  /*c430*/  MOV R0, UR4 ;  /* 0x0000000400007c02 */ /* 0x010fce0008000f00 */
.L_x_189:
[----:B-1----:R1:W2:Y:S02]  /*c440*/  SYNCS.PHASECHK.TRANS64.TRYWAIT P0, [R0+URZ], R3 ;  /* 0x00000003000075a7 */ /* 0x0022a400080011ff */
[----:B--2---:R-:W-:Y:S05]  /*c450*/  @!P0 NANOSLEEP.SYNCS 0x989680 ;  /* 0x009896800000895d */ /* 0x004fea0003900000 */
[----:B------:R-:W2:Y:S02]  /*c460*/  @!P0 SYNCS.PHASECHK.TRANS64 P0, [R0+URZ], R3 ;  /* 0x00000003000085a7 */ /* 0x000ea400080010ff */
[----:B--2---:R-:W-:Y:S05]  /*c470*/  @!P0 BRA `(.L_x_189) ;  /* 0xfffffffc00f08947 */ /* 0x004fea000383ffff */
[----:B------:R-:W-:Y:S05]  /*c480*/  BRA `(.L_x_190) ;  /* 0xffffff5c00fc7947 */ /* 0x000fea000383ffff */
.L_x_38:
[----:B----4-:R-:W-:-:S07]  /*c490*/  MOV R0, UR4 ;  /* 0x0000000400007c02 */ /* 0x010fce0008000f00 */
.L_x_191:
[----:B-1----:R1:W2:Y:S02]  /*c4a0*/  SYNCS.PHASECHK.TRANS64.TRYWAIT P0, [R0+URZ], R3 ;  /* 0x00000003000075a7 */ /* 0x0022a400080011ff */
[----:B--2---:R-:W-:Y:S05]  /*c4b0*/  @!P0 NANOSLEEP.SYNCS 0x989680 ;  /* 0x009896800000895d */ /* 0x004fea0003900000 */
[----:B------:R-:W2:Y:S02]  /*c4c0*/  @!P0 SYNCS.PHASECHK.TRANS64 P0, [R0+URZ], R3 ;  /* 0x00000003000085a7 */ /* 0x000ea400080010ff */
[----:B--2---:R-:W-:Y:S05]  /*c4d0*/  @!P0 BRA `(.L_x_191) ;  /* 0xfffffffc00f08947 */ /* 0x004fea000383ffff */
[----:B------:R-:W-:Y:S05]  /*c4e0*/  BRA `(.L_x_192) ;  /* 0xffffff6000087947 */ /* 0x000fea000383ffff */
.L_x_39:
[----:B----4-:R-:W-:-:S07]  /*c4f0*/  MOV R0, UR4 ;  /* 0x0000000400007c02 */ /* 0x010fce0008000f00 */
.L_x_193:
[----:B-1----:R1:W2:Y:S02]  /*c500*/  SYNCS.PHASECHK.TRANS64.TRYWAIT P0, [R0+URZ], R3 ;  /* 0x00000003000075a7 */ /* 0x0022a400080011ff */
[----:B--2---:R-:W-:Y:S05]  /*c510*/  @!P0 NANOSLEEP.SYNCS 0x989680 ;  /* 0x009896800000895d */ /* 0x004fea0003900000 */
[----:B------:R-:W2:Y:S02]  /*c520*/  @!P0 SYNCS.PHASECHK.TRANS64 P0, [R0+URZ], R3 ;  /* 0x00000003000085a7 */ /* 0x000ea400080010ff */
[----:B--2---:R-:W-:Y:S05]  /*c530*/  @!P0 BRA `(.L_x_193) ;  /* 0xfffffffc00f08947 */ /* 0x004fea000383ffff */
[----:B------:R-:W-:Y:S05]  /*c540*/  BRA `(.L_x_194) ;  /* 0xffffff6000147947 */ /* 0x000fea000383ffff */
.L_x_40:
[----:B----4-:R-:W-:-:S07]  /*c550*/  MOV R0, UR4 ;  /* 0x0000000400007c02 */ /* 0x010fce0008000f00 */
.L_x_195:
[----:B-1----:R1:W2:Y:S02]  /*c560*/  SYNCS.PHASECHK.TRANS64.TRYWAIT P0, [R0+URZ], R3 ;  /* 0x00000003000075a7 */ /* 0x0022a400080011ff */
[----:B--2---:R-:W-:Y:S05]  /*c570*/  @!P0 NANOSLEEP.SYNCS 0x989680 ;  /* 0x009896800000895d */ /* 0x004fea0003900000 */
[----:B------:R-:W2:Y:S02]  /*c580*/  @!P0 SYNCS.PHASECHK.TRANS64 P0, [R0+URZ], R3 ;  /* 0x00000003000085a7 */ /* 0x000ea400080010ff */
[----:B--2---:R-:W-:Y:S05]  /*c590*/  @!P0 BRA `(.L_x_195) ;  /* 0xfffffffc00f08947 */ /* 0x004fea000383ffff */
[----:B------:R-:W-:Y:S05]  /*c5a0*/  BRA `(.L_x_196) ;  /* 0xffffff6000207947 */ /* 0x000fea000383ffff */
.L_x_41:
[----:B----4-:R-:W-:-:S07]  /*c5b0*/  MOV R0, UR4 ;  /* 0x0000000400007c02 */ /* 0x010fce0008000f00 */
.L_x_197:
[----:B-1----:R1:W2:Y:S02]  /*c5c0*/  SYNCS.PHASECHK.TRANS64.TRYWAIT P0, [R0+URZ], R3 ;  /* 0x00000003000075a7 */ /* 0x0022a400080011ff */
[----:B--2---:R-:W-:Y:S05]  /*c5d0*/  @!P0 NANOSLEEP.SYNCS 0x989680 ;  /* 0x009896800000895d */ /* 0x004fea0003900000 */
[----:B------:R-:W2:Y:S02]  /*c5e0*/  @!P0 SYNCS.PHASECHK.TRANS64 P0, [R0+URZ], R3 ;  /* 0x00000003000085a7 */ /* 0x000ea400080010ff */
[----:B--2---:R-:W-:Y:S05]  /*c5f0*/  @!P0 BRA `(.L_x_197) ;  /* 0xfffffffc00f08947 */ /* 0x004fea000383ffff */
[----:B------:R-:W-:Y:S05]  /*c600*/  BRA `(.L_x_198) ;  /* 0xffffff60002c7947 */ /* 0x000fea000383ffff */
.L_x_42:
[----:B----4-:R-:W-:-:S07]  /*c610*/  MOV R0, UR4 ;  /* 0x0000000400007c02 */ /* 0x010fce0008000f00 */
.L_x_199:
[----:B-1----:R1:W2:Y:S02]  /*c620*/  SYNCS.PHASECHK.TRANS64.TRYWAIT P0, [R0+URZ], R3 ;  /* 0x00000003000075a7 */ /* 0x0022a400080011ff */
[----:B--2---:R-:W-:Y:S05]  /*c630*/  @!P0 NANOSLEEP.SYNCS 0x989680 ;  /* 0x009896800000895d */ /* 0x004fea0003900000 */
[----:B------:R-:W2:Y:S02]  /*c640*/  @!P0 SYNCS.PHASECHK.TRANS64 P0, [R0+URZ], R3 ;  /* 0x00000003000085a7 */ /* 0x000ea400080010ff */
[----:B--2---:R-:W-:Y:S05]  /*c650*/  @!P0 BRA `(.L_x_199) ;  /* 0xfffffffc00f08947 */ /* 0x004fea000383ffff */
[----:B------:R-:W-:Y:S05]  /*c660*/  BRA `(.L_x_200) ;  /* 0xffffff6000387947 */ /* 0x000fea000383ffff */
.L_x_43:
[----:B----4-:R-:W-:-:S07]  /*c670*/  MOV R0, UR4 ;  /* 0x0000000400007c02 */ /* 0x010fce0008000f00 */
.L_x_201:
[----:B-1----:R1:W2:Y:S02]  /*c680*/  SYNCS.PHASECHK.TRANS64.TRYWAIT P0, [R0+URZ], R3 ;  /* 0x00000003000075a7 */ /* 0x0022a400080011ff */
[----:B--2---:R-:W-:Y:S05]  /*c690*/  @!P0 NANOSLEEP.SYNCS 0x989680 ;  /* 0x009896800000895d */ /* 0x004fea0003900000 */
[----:B------:R-:W2:Y:S02]  /*c6a0*/  @!P0 SYNCS.PHASECHK.TRANS64 P0, [R0+URZ], R3 ;  /* 0x00000003000085a7 */ /* 0x000ea400080010ff */
[----:B--2---:R-:W-:Y:S05]  /*c6b0*/  @!P0 BRA `(.L_x_201) ;  /* 0xfffffffc00f08947 */ /* 0x004fea000383ffff */
[----:B------:R-:W-:Y:S05]  /*c6c0*/  BRA `(.L_x_202) ;  /* 0xffffff6000447947 */ /* 0x000fea000383ffff */
.L_x_46:
[----:B-1----:R1:W2:Y:S02]  /*c6d0*/  SYNCS.PHASECHK.TRANS64.TRYWAIT P0, [R0+URZ+0x130], R5 ;  /* 0x00013005000075a7 */ /* 0x0022a400080011ff */
[----:B--2---:R-:W-:Y:S05]  /*c6e0*/  @!P0 NANOSLEEP.SYNCS 0x989680 ;  /* 0x009896800000895d */ /* 0x004fea0003900000 */
[----:B------:R-:W2:Y:S02]  /*c6f0*/  @!P0 SYNCS.PHASECHK.TRANS64 P0, [R0+URZ+0x130], R5 ;  /* 0x00013005000085a7 */ /* 0x000ea400080010ff */
[----:B--2---:R-:W-:Y:S05]  /*c700*/  @!P0 BRA `(.L_x_46) ;  /* 0xfffffffc00f08947 */ /* 0x004fea000383ffff */
[----:B------:R-:W-:Y:S05]  /*c710*/  BRA `(.L_x_203) ;  /* 0xffffff6000a07947 */ /* 0x000fea000383ffff */
.L_x_47:
[----:B------:R-:W-:-:S07]  /*c720*/  MOV R0, UR5 ;  /* 0x0000000500007c02 */ /* 0x000fce0008000f00 */
.L_x_204:
[----:B-1----:R1:W2:Y:S02]  /*c730*/  SYNCS.PHASECHK.TRANS64.TRYWAIT P0, [R0+URZ+0x100], R7 ;  /* 0x00010007000075a7 */ /* 0x0022a400080011ff */
[----:B--2---:R-:W-:Y:S05]  /*c740*/  @!P0 NANOSLEEP.SYNCS 0x989680 ;  /* 0x009896800000895d */ /* 0x004fea0003900000 */
[----:B------:R-:W2:Y:S02]  /*c750*/  @!P0 SYNCS.PHASECHK.TRANS64 P0, [R0+URZ+0x100], R7 ;  /* 0x00010007000085a7 */ /* 0x000ea400080010ff */
[----:B--2---:R-:W-:Y:S05]  /*c760*/  @!P0 BRA `(.L_x_204) ;  /* 0xfffffffc00f08947 */ /* 0x004fea000383ffff */
[----:B------:R-:W-:Y:S05]  /*c770*/  BRA `(.L_x_205) ;  /* 0xffffff6000b07947 */ /* 0x000fea000383ffff */
.L_x_48:
[----:B-1----:R1:W2:Y:S02]  /*c780*/  SYNCS.PHASECHK.TRANS64.TRYWAIT P1, [R0+URZ+0xf0], R5 ;  /* 0x0000f005000075a7 */ /* 0x0022a400080211ff */
[----:B--2---:R-:W-:Y:S05]  /*c790*/  @!P1 NANOSLEEP.SYNCS 0x989680 ;  /* 0x009896800000995d */ /* 0x004fea0003900000 */
[----:B------:R-:W2:Y:S02]  /*c7a0*/  @!P1 SYNCS.PHASECHK.TRANS64 P1, [R0+URZ+0xf0], R5 ;  /* 0x0000f005000095a7 */ /* 0x000ea400080210ff */
[----:B--2---:R-:W-:Y:S05]  /*c7b0*/  @!P1 BRA `(.L_x_48) ;  /* 0xfffffffc00f09947 */ /* 0x004fea000383ffff */
[----:B------:R-:W-:Y:S05]  /*c7c0*/  BRA `(.L_x_206) ;  /* 0xffffff6000e07947 */ /* 0x000fea000383ffff */
.L_x_51:
[----:B------:R-:W-:-:S07]  /*c7d0*/  MOV R0, UR5 ;  /* 0x0000000500007c02 */ /* 0x000fce0008000f00 */
.L_x_207:
[----:B-1----:R1:W2:Y:S02]  /*c7e0*/  SYNCS.PHASECHK.TRANS64.TRYWAIT P0, [R0+URZ+0x100], R3 ;  /* 0x00010003000075a7 */ /* 0x0022a400080011ff */
[----:B--2---:R-:W-:Y:S05]  /*c7f0*/  @!P0 NANOSLEEP.SYNCS 0x989680 ;  /* 0x009896800000895d */ /* 0x004fea0003900000 */
[----:B------:R-:W2:Y:S02]  /*c800*/  @!P0 SYNCS.PHASECHK.TRANS64 P0, [R0+URZ+0x100], R3 ;  /* 0x00010003000085a7 */ /* 0x000ea400080010ff */
[----:B--2---:R-:W-:Y:S05]  /*c810*/  @!P0 BRA `(.L_x_207) ;  /* 0xfffffffc00f08947 */ /* 0x004fea000383ffff */
[----:B------:R-:W-:Y:S05]  /*c820*/  BRA `(.L_x_50) ;  /* 0xffffff6400347947 */ /* 0x000fea000383ffff */
.L_x_60:
[----:B-1----:R-:W-:-:S04]  /*c830*/  MOV R4, UR6 ;  /* 0x0000000600047c02 */ /* 0x002fc80008000f00 */
[----:B------:R1:W2:Y:S03]  /*c840*/  SYNCS.PHASECHK.TRANS64.TRYWAIT P0, [R4+URZ+0x8], R5 ;  /* 0x00000805040075a7 */ /* 0x0002a600080011ff */
[----:B--2---:R-:W-:Y:S05]  /*c850*/  @!P0 NANOSLEEP.SYNCS 0x989680 ;  /* 0x009896800000895d */ /* 0x004fea0003900000 */
[----:B------:R-:W2:Y:S02]  /*c860*/  @!P0 SYNCS.PHASECHK.TRANS64 P0, [R4+URZ+0x8], R5 ;  /* 0x00000805040085a7 */ /* 0x000ea400080010ff */
[----:B--2---:R-:W-:Y:S05]  /*c870*/  @!P0 BRA `(.L_x_60) ;  /* 0xfffffffc00ec8947 */ /* 0x004fea000383ffff */
[----:B------:R-:W-:Y:S05]  /*c880*/  BRA `(.L_x_59) ;  /* 0xffffff6400e87947 */ /* 0x000fea000383ffff */
.L_x_62:
[----:B------:R-:W-:Y:S01]  /*c890*/  BSSY B0, `(.L_x_208) ;  /* 0x0000006000007945 */ /* 0x000fe20003800000 */
[----:B------:R-:W-:-:S07]  /*c8a0*/  MOV R15, 0xffffffff ;  /* 0xffffffff000f7802 */ /* 0x000fce0000000f00 */
[----:B-1---5:R-:W-:Y:S05]  /*c8b0*/  WARPSYNC.COLLECTIVE R15, `(.L_x_209) ;  /* 0x000000000f0c7348 */ /* 0x022fea0003c00000 */
[----:B------:R-:W-:Y:S02]  /*c8c0*/  ELECT P6, UR79, PT ;  /* 0x00000000004f782f */ /* 0x000fe400038c0000 */
[----:B------:R-:W-:Y:S01]  /*c8d0*/  MOV R14, UR79 ;  /* 0x0000004f000e7c02 */ /* 0x000fe20008000f00 */
[----:B-1---5:R-:W-:Y:S10]  /*c8e0*/  ENDCOLLECTIVE ;  /* 0x000000000000791b */ /* 0x022ff40003800000 */
.L_x_209:
[----:B------:R-:W-:Y:S05]  /*c8f0*/  BSYNC B0 ;  /* 0x0000000000007941 */ /* 0x000fea0003800000 */
.L_x_208:
[----:B------:R-:W-:Y:S05]  /*c900*/  BRA `(.L_x_210) ;  /* 0xffffff6800187947 */ /* 0x000fea000383ffff */
.L_x_64:
[----:B-1----:R-:W-:-:S04]  /*c910*/  MOV R2, UR6 ;  /* 0x0000000600027c02 */ /* 0x002fc80008000f00 */
[----:B------:R1:W2:Y:S03]  /*c920*/  SYNCS.PHASECHK.TRANS64.TRYWAIT P0, [R2+URZ+0x8], R3 ;  /* 0x00000803020075a7 */ /* 0x0002a600080011ff */
[----:B--2---:R-:W-:Y:S05]  /*c930*/  @!P0 NANOSLEEP.SYNCS 0x989680 ;  /* 0x009896800000895d */ /* 0x004fea0003900000 */
[----:B------:R-:W2:Y:S02]  /*c940*/  @!P0 SYNCS.PHASECHK.TRANS64 P0, [R2+URZ+0x8], R3 ;  /* 0x00000803020085a7 */ /* 0x000ea400080010ff */
[----:B--2---:R-:W-:Y:S05]  /*c950*/  @!P0 BRA `(.L_x_64) ;  /* 0xfffffffc00ec8947 */ /* 0x004fea000383ffff */
[----:B------:R-:W-:Y:S05]  /*c960*/  BRA `(.L_x_63) ;  /* 0xffffff68001c7947 */ /* 0x000fea000383ffff */
.L_x_65:
[----:B-1----:R1:W2:Y:S02]  /*c970*/  SYNCS.PHASECHK.TRANS64.TRYWAIT P0, [R0+URZ+0xf0], R5 ;  /* 0x0000f005000075a7 */ /* 0x0022a400080011ff */
[----:B--2---:R-:W-:Y:S05]  /*c980*/  @!P0 NANOSLEEP.SYNCS 0x989680 ;  /* 0x009896800000895d */ /* 0x004fea0003900000 */
[----:B------:R-:W2:Y:S02]  /*c990*/  @!P0 SYNCS.PHASECHK.TRANS64 P0, [R0+URZ+0xf0], R5 ;  /* 0x0000f005000085a7 */ /* 0x000ea400080010ff */
[----:B--2---:R-:W-:Y:S05]  /*c9a0*/  @!P0 BRA `(.L_x_65) ;  /* 0xfffffffc00f08947 */ /* 0x004fea000383ffff */
[----:B------:R-:W-:Y:S05]  /*c9b0*/  BRA `(.L_x_211) ;  /* 0xffffff6800fc7947 */ /* 0x000fea000383ffff */
.L_x_67:
[----:B------:R-:W-:-:S07]  /*c9c0*/  MOV R0, UR9 ;  /* 0x0000000900007c02 */ /* 0x000fce0008000f00 */
.L_x_212:
[----:B-1----:R1:W2:Y:S02]  /*c9d0*/  SYNCS.PHASECHK.TRANS64.TRYWAIT P0, [R0+URZ+0x120], R5 ;  /* 0x00012005000075a7 */ /* 0x0022a400080011ff */
[----:B--2---:R-:W-:Y:S05]  /*c9e0*/  @!P0 NANOSLEEP.SYNCS 0x989680 ;  /* 0x009896800000895d */ /* 0x004fea0003900000 */
[----:B------:R-:W2:Y:S02]  /*c9f0*/  @!P0 SYNCS.PHASECHK.TRANS64 P0, [R0+URZ+0x120], R5 ;  /* 0x00012005000085a7 */ /* 0x000ea400080010ff */
[----:B--2---:R-:W-:Y:S05]  /*ca00*/  @!P0 BRA `(.L_x_212) ;  /* 0xfffffffc00f08947 */ /* 0x004fea000383ffff */
[----:B------:R-:W-:Y:S05]  /*ca10*/  BRA `(.L_x_213) ;  /* 0xffffff6c00487947 */ /* 0x000fea000383ffff */
.L_x_70:
[----:B------:R-:W-:Y:S07]  /*ca20*/  MOV R0, UR8 ;  /* 0x0000000800007c02 */ /* 0x000fee0008000f00 */
.L_x_214:
[----:B-1----:R1:W2:Y:S02]  /*ca30*/  SYNCS.PHASECHK.TRANS64.TRYWAIT P0, [R0+URZ], R5 ;  /* 0x00000005000075a7 */ /* 0x0022a400080011ff */
[----:B--2---:R-:W-:Y:S05]  /*ca40*/  @!P0 NANOSLEEP.SYNCS 0x989680 ;  /* 0x009896800000895d */ /* 0x004fea0003900000 */
[----:B------:R-:W2:Y:S02]  /*ca50*/  @!P0 SYNCS.PHASECHK.TRANS64 P0, [R0+URZ], R5 ;  /* 0x00000005000085a7 */ /* 0x000ea400080010ff */
[----:B--2---:R-:W-:Y:S05]  /*ca60*/  @!P0 BRA `(.L_x_214) ;  /* 0xfffffffc00f08947 */ /* 0x004fea000383ffff */
[----:B------:R-:W-:Y:S05]  /*ca70*/  BRA `(.L_x_69) ;  /* 0xffffff6c006c7947 */ /* 0x000fea000383ffff */
.L_x_75:
[----:B-1----:R-:W-:-:S07]  /*ca80*/  MOV R0, UR4 ;  /* 0x0000000400007c02 */ /* 0x002fce0008000f00 */
.L_x_215:
[----:B-1----:R1:W3:Y:S02]  /*ca90*/  SYNCS.PHASECHK.TRANS64.TRYWAIT P0, [R0+URZ], R3 ;  /* 0x00000003000075a7 */ /* 0x0022e400080011ff */
[----:B---3--:R-:W-:Y:S05]  /*caa0*/  @!P0 NANOSLEEP.SYNCS 0x989680 ;  /* 0x009896800000895d */ /* 0x008fea0003900000 */
[----:B------:R-:W3:Y:S02]  /*cab0*/  @!P0 SYNCS.PHASECHK.TRANS64 P0, [R0+URZ], R3 ;  /* 0x00000003000085a7 */ /* 0x000ee400080010ff */
[----:B---3--:R-:W-:Y:S05]  /*cac0*/  @!P0 BRA `(.L_x_215) ;  /* 0xfffffffc00f08947 */ /* 0x008fea000383ffff */
[----:B------:R-:W-:Y:S05]  /*cad0*/  BRA `(.L_x_216) ;  /* 0xffffff70008c7947 */ /* 0x000fea000383ffff */
.L_x_78:
[----:B------:R-:W-:-:S07]  /*cae0*/  MOV R0, UR6 ;  /* 0x0000000600007c02 */ /* 0x000fce0008000f00 */
.L_x_217:
[----:B-1----:R1:W3:Y:S02]  /*caf0*/  SYNCS.PHASECHK.TRANS64.TRYWAIT P1, [R0+URZ+0x150], R3 ;  /* 0x00015003000075a7 */ /* 0x0022e400080211ff */
[----:B---3--:R-:W-:Y:S05]  /*cb00*/  @!P1 NANOSLEEP.SYNCS 0x989680 ;  /* 0x009896800000995d */ /* 0x008fea0003900000 */
[----:B------:R-:W3:Y:S02]  /*cb10*/  @!P1 SYNCS.PHASECHK.TRANS64 P1, [R0+URZ+0x150], R3 ;  /* 0x00015003000095a7 */ /* 0x000ee400080210ff */
[----:B---3--:R-:W-:Y:S05]  /*cb20*/  @!P1 BRA `(.L_x_217) ;  /* 0xfffffffc00f09947 */ /* 0x008fea000383ffff */
[----:B------:R-:W-:Y:S05]  /*cb30*/  BRA `(.L_x_218) ;  /* 0xffffff7000d87947 */ /* 0x000fea000383ffff */
.L_x_83:
[----:B--2---:R2:W4:Y:S02]  /*cb40*/  SYNCS.PHASECHK.TRANS64.TRYWAIT P0, [R0+URZ+0xf0], R3 ;  /* 0x0000f003000075a7 */ /* 0x00452400080011ff */
[----:B----4-:R-:W-:Y:S05]  /*cb50*/  @!P0 NANOSLEEP.SYNCS 0x989680 ;  /* 0x009896800000895d */ /* 0x010fea0003900000 */
[----:B------:R-:W4:Y:S02]  /*cb60*/  @!P0 SYNCS.PHASECHK.TRANS64 P0, [R0+URZ+0xf0], R3 ;  /* 0x0000f003000085a7 */ /* 0x000f2400080010ff */
[----:B----4-:R-:W-:Y:S05]  /*cb70*/  @!P0 BRA `(.L_x_83) ;  /* 0xfffffffc00f08947 */ /* 0x010fea000383ffff */
[----:B------:R-:W-:Y:S05]  /*cb80*/  BRA `(.L_x_219) ;  /* 0xffffff7400ec7947 */ /* 0x000fea000383ffff */
.L_x_86:
[----:B------:R-:W-:Y:S07]  /*cb90*/  MOV R0, UR6 ;  /* 0x0000000600007c02 */ /* 0x000fee0008000f00 */
.L_x_220:
[----:B--2---:R2:W4:Y:S02]  /*cba0*/  SYNCS.PHASECHK.TRANS64.TRYWAIT P0, [R0+URZ+0xe8], R3 ;  /* 0x0000e803000075a7 */ /* 0x00452400080011ff */
[----:B----4-:R-:W-:Y:S05]  /*cbb0*/  @!P0 NANOSLEEP.SYNCS 0x989680 ;  /* 0x009896800000895d */ /* 0x010fea0003900000 */
[----:B------:R-:W4:Y:S02]  /*cbc0*/  @!P0 SYNCS.PHASECHK.TRANS64 P0, [R0+URZ+0xe8], R3 ;  /* 0x0000e803000085a7 */ /* 0x000f2400080010ff */
[----:B----4-:R-:W-:Y:S05]  /*cbd0*/  @!P0 BRA `(.L_x_220) ;  /* 0xfffffffc00f08947 */ /* 0x010fea000383ffff */
[----:B------:R-:W-:Y:S05]  /*cbe0*/  BRA `(.L_x_85) ;  /* 0xffffff7800cc7947 */ /* 0x000fea000383ffff */
.L_x_89:
[----:B------:R-:W-:Y:S07]  /*cbf0*/  MOV R0, UR6 ;  /* 0x0000000600007c02 */ /* 0x000fee0008000f00 */
.L_x_221:
[----:B-1----:R1:W2:Y:S02]  /*cc00*/  SYNCS.PHASECHK.TRANS64.TRYWAIT P0, [R0+URZ+0xc0], R11 ;  /* 0x0000c00b000075a7 */ /* 0x0022a400080011ff */
[----:B--2---:R-:W-:Y:S05]  /*cc10*/  @!P0 NANOSLEEP.SYNCS 0x989680 ;  /* 0x009896800000895d */ /* 0x004fea0003900000 */
[----:B------:R-:W2:Y:S02]  /*cc20*/  @!P0 SYNCS.PHASECHK.TRANS64 P0, [R0+URZ+0xc0], R11 ;  /* 0x0000c00b000085a7 */ /* 0x000ea400080010ff */
[----:B--2---:R-:W-:Y:S05]  /*cc30*/  @!P0 BRA `(.L_x_221) ;  /* 0xfffffffc00f08947 */ /* 0x004fea000383ffff */
[----:B------:R-:W-:Y:S05]  /*cc40*/  BRA `(.L_x_222) ;  /* 0xffffff7c00487947 */ /* 0x000fea000383ffff */
.L_x_90:
[----:B------:R-:W-:Y:S07]  /*cc50*/  MOV R0, UR6 ;  /* 0x0000000600007c02 */ /* 0x000fee0008000f00 */
.L_x_223:
[----:B-1----:R1:W2:Y:S02]  /*cc60*/  SYNCS.PHASECHK.TRANS64.TRYWAIT P0, [R0+URZ+0xc8], R11 ;  /* 0x0000c80b000075a7 */ /* 0x0022a400080011ff */
[----:B--2---:R-:W-:Y:S05]  /*cc70*/  @!P0 NANOSLEEP.SYNCS 0x989680 ;  /* 0x009896800000895d */ /* 0x004fea0003900000 */
[----:B------:R-:W2:Y:S02]  /*cc80*/  @!P0 SYNCS.PHASECHK.TRANS64 P0, [R0+URZ+0xc8], R11 ;  /* 0x0000c80b000085a7 */ /* 0x000ea400080010ff */
[----:B--2---:R-:W-:Y:S05]  /*cc90*/  @!P0 BRA `(.L_x_223) ;  /* 0xfffffffc00f08947 */ /* 0x004fea000383ffff */
[----:B------:R-:W-:Y:S05]  /*cca0*/  BRA `(.L_x_224) ;  /* 0xffffff7c00d87947 */ /* 0x000fea000383ffff */
.L_x_91:
[----:B------:R-:W-:Y:S07]  /*ccb0*/  MOV R0, UR6 ;  /* 0x0000000600007c02 */ /* 0x000fee0008000f00 */
.L_x_225:
[----:B-1----:R1:W2:Y:S02]  /*ccc0*/  SYNCS.PHASECHK.TRANS64.TRYWAIT P0, [R0+URZ+0xd0], R11 ;  /* 0x0000d00b000075a7 */ /* 0x0022a400080011ff */
[----:B--2---:R-:W-:Y:S05]  /*ccd0*/  @!P0 NANOSLEEP.SYNCS 0x989680 ;  /* 0x009896800000895d */ /* 0x004fea0003900000 */
[----:B------:R-:W2:Y:S02]  /*cce0*/  @!P0 SYNCS.PHASECHK.TRANS64 P0, [R0+URZ+0xd0], R11 ;  /* 0x0000d00b000085a7 */ /* 0x000ea400080010ff */
[----:B--2---:R-:W-:Y:S05]  /*ccf0*/  @!P0 BRA `(.L_x_225) ;  /* 0xfffffffc00f08947 */ /* 0x004fea000383ffff */
[----:B------:R-:W-:Y:S05]  /*cd00*/  BRA `(.L_x_226) ;  /* 0xffffff8000707947 */ /* 0x000fea000383ffff */
.L_x_92:
[----:B------:R-:W-:Y:S07]  /*cd10*/  MOV R0, UR6 ;  /* 0x0000000600007c02 */ /* 0x000fee0008000f00 */
.L_x_227:
[----:B-1----:R1:W2:Y:S02]  /*cd20*/  SYNCS.PHASECHK.TRANS64.TRYWAIT P0, [R0+URZ+0xd8], R11 ;  /* 0x0000d80b000075a7 */ /* 0x0022a400080011ff */
[----:B--2---:R-:W-:Y:S05]  /*cd30*/  @!P0 NANOSLEEP.SYNCS 0x989680 ;  /* 0x009896800000895d */ /* 0x004fea0003900000 */
[----:B------:R-:W2:Y:S02]  /*cd40*/  @!P0 SYNCS.PHASECHK.TRANS64 P0, [R0+URZ+0xd8], R11 ;  /* 0x0000d80b000085a7 */ /* 0x000ea400080010ff */
[----:B--2---:R-:W-:Y:S05]  /*cd50*/  @!P0 BRA `(.L_x_227) ;  /* 0xfffffffc00f08947 */ /* 0x004fea000383ffff */
[----:B------:R-:W-:Y:S05]  /*cd60*/  BRA `(.L_x_228) ;  /* 0xffffff8400087947 */ /* 0x000fea000383ffff */
.L_x_93:
[----:B------:R-:W-:Y:S07]  /*cd70*/  MOV R3, UR6 ;  /* 0x0000000600037c02 */ /* 0x000fee0008000f00 */
.L_x_229:
[----:B-1----:R1:W2:Y:S02]  /*cd80*/  SYNCS.PHASECHK.TRANS64.TRYWAIT P0, [R3+URZ+0xc0], R20 ;  /* 0x0000c014030075a7 */ /* 0x0022a400080011ff */
[----:B--2---:R-:W-:Y:S05]  /*cd90*/  @!P0 NANOSLEEP.SYNCS 0x989680 ;  /* 0x009896800000895d */ /* 0x004fea0003900000 */
[----:B------:R-:W2:Y:S02]  /*cda0*/  @!P0 SYNCS.PHASECHK.TRANS64 P0, [R3+URZ+0xc0], R20 ;  /* 0x0000c014030085a7 */ /* 0x000ea400080010ff */
[----:B--2---:R-:W-:Y:S05]  /*cdb0*/  @!P0 BRA `(.L_x_229) ;  /* 0xfffffffc00f08947 */ /* 0x004fea000383ffff */
[----:B------:R-:W-:Y:S05]  /*cdc0*/  BRA `(.L_x_230) ;  /* 0xffffff8400a47947 */ /* 0x000fea000383ffff */
.L_x_94:
[----:B-1----:R-:W-:Y:S07]  /*cdd0*/  MOV R3, UR6 ;  /* 0x0000000600037c02 */ /* 0x002fee0008000f00 */
.L_x_231:
[----:B-1----:R1:W2:Y:S02]  /*cde0*/  SYNCS.PHASECHK.TRANS64.TRYWAIT P0, [R3+URZ+0xc8], R20 ;  /* 0x0000c814030075a7 */ /* 0x0022a400080011ff */
[----:B--2---:R-:W-:Y:S05]  /*cdf0*/  @!P0 NANOSLEEP.SYNCS 0x989680 ;  /* 0x009896800000895d */ /* 0x004fea0003900000 */
[----:B------:R-:W2:Y:S02]  /*ce00*/  @!P0 SYNCS.PHASECHK.TRANS64 P0, [R3+URZ+0xc8], R20 ;  /* 0x0000c814030085a7 */ /* 0x000ea400080010ff */
[----:B--2---:R-:W-:Y:S05]  /*ce10*/  @!P0 BRA `(.L_x_231) ;  /* 0xfffffffc00f08947 */ /* 0x004fea000383ffff */
[----:B------:R-:W-:Y:S05]  /*ce20*/  BRA `(.L_x_232) ;  /* 0xffffff8800387947 */ /* 0x000fea000383ffff */
.L_x_95:
[----:B-1----:R-:W-:Y:S07]  /*ce30*/  MOV R3, UR6 ;  /* 0x0000000600037c02 */ /* 0x002fee0008000f00 */
.L_x_233:
[----:B-1----:R1:W2:Y:S02]  /*ce40*/  SYNCS.PHASECHK.TRANS64.TRYWAIT P0, [R3+URZ+0xd0], R20 ;  /* 0x0000d014030075a7 */ /* 0x0022a400080011ff */
[----:B--2---:R-:W-:Y:S05]  /*ce50*/  @!P0 NANOSLEEP.SYNCS 0x989680 ;  /* 0x009896800000895d */ /* 0x004fea0003900000 */
[----:B------:R-:W2:Y:S02]  /*ce60*/  @!P0 SYNCS.PHASECHK.TRANS64 P0, [R3+URZ+0xd0], R20 ;  /* 0x0000d014030085a7 */ /* 0x000ea400080010ff */
[----:B--2---:R-:W-:Y:S05]  /*ce70*/  @!P0 BRA `(.L_x_233) ;  /* 0xfffffffc00f08947 */ /* 0x004fea000383ffff */
[----:B------:R-:W-:Y:S05]  /*ce80*/  BRA `(.L_x_234) ;  /* 0xffffff8800cc7947 */ /* 0x000fea000383ffff */
.L_x_96:
[----:B------:R-:W-:Y:S07]  /*ce90*/  MOV R3, UR6 ;  /* 0x0000000600037c02 */ /* 0x000fee0008000f00 */
.L_x_235:
[----:B-1----:R1:W2:Y:S02]  /*cea0*/  SYNCS.PHASECHK.TRANS64.TRYWAIT P0, [R3+URZ+0xd8], R20 ;  /* 0x0000d814030075a7 */ /* 0x0022a400080011ff */
[----:B--2---:R-:W-:Y:S05]  /*ceb0*/  @!P0 NANOSLEEP.SYNCS 0x989680 ;  /* 0x009896800000895d */ /* 0x004fea0003900000 */
[----:B------:R-:W2:Y:S02]  /*cec0*/  @!P0 SYNCS.PHASECHK.TRANS64 P0, [R3+URZ+0xd8], R20 ;  /* 0x0000d814030085a7 */ /* 0x000ea400080010ff */
[----:B--2---:R-:W-:Y:S05]  /*ced0*/  @!P0 BRA `(.L_x_235) ;  /* 0xfffffffc00f08947 */ /* 0x004fea000383ffff */
[----:B------:R-:W-:Y:S05]  /*cee0*/  BRA `(.L_x_236) ;  /* 0xffffff8c00a07947 */ /* 0x000fea000383ffff */
.L_x_98:
[----:B------:R-:W-:-:S07]  /*cef0*/  MOV R0, UR6 ;  /* 0x0000000600007c02 */ /* 0x000fce0008000f00 */
.L_x_237:
[----:B-1----:R1:W4:Y:S02]  /*cf00*/  SYNCS.PHASECHK.TRANS64.TRYWAIT P0, [R0+URZ+0xc0], R11 ;  /* 0x0000c00b000075a7 */ /* 0x00232400080011ff */
[----:B----4-:R-:W-:Y:S05]  /*cf10*/  @!P0 NANOSLEEP.SYNCS 0x989680 ;  /* 0x009896800000895d */ /* 0x010fea0003900000 */
[----:B------:R-:W4:Y:S02]  /*cf20*/  @!P0 SYNCS.PHASECHK.TRANS64 P0, [R0+URZ+0xc0], R11 ;  /* 0x0000c00b000085a7 */ /* 0x000f2400080010ff */
[----:B----4-:R-:W-:Y:S05]  /*cf30*/  @!P0 BRA `(.L_x_237) ;  /* 0xfffffffc00f08947 */ /* 0x010fea000383ffff */
[----:B------:R-:W-:Y:S05]  /*cf40*/  BRA `(.L_x_238) ;  /* 0xffffff9000587947 */ /* 0x000fea000383ffff */
.L_x_99:
[----:B-1----:R-:W-:-:S07]  /*cf50*/  MOV R0, UR6 ;  /* 0x0000000600007c02 */ /* 0x002fce0008000f00 */
.L_x_239:
[----:B-1----:R1:W4:Y:S02]  /*cf60*/  SYNCS.PHASECHK.TRANS64.TRYWAIT P0, [R0+URZ+0xc8], R11 ;  /* 0x0000c80b000075a7 */ /* 0x00232400080011ff */
[----:B----4-:R-:W-:Y:S05]  /*cf70*/  @!P0 NANOSLEEP.SYNCS 0x989680 ;  /* 0x009896800000895d */ /* 0x010fea0003900000 */
[----:B------:R-:W4:Y:S02]  /*cf80*/  @!P0 SYNCS.PHASECHK.TRANS64 P0, [R0+URZ+0xc8], R11 ;  /* 0x0000c80b000085a7 */ /* 0x000f2400080010ff */
[----:B----4-:R-:W-:Y:S05]  /*cf90*/  @!P0 BRA `(.L_x_239) ;  /* 0xfffffffc00f08947 */ /* 0x010fea000383ffff */
[----:B------:R-:W-:Y:S05]  /*cfa0*/  BRA `(.L_x_240) ;  /* 0xffffff9000487947 */ /* 0x000fea000383ffff */
.L_x_100:
[----:B------:R-:W-:-:S07]  /*cfb0*/  MOV R2, UR6 ;  /* 0x0000000600027c02 */ /* 0x000fce0008000f00 */
.L_x_241:
[----:B-1----:R1:W4:Y:S02]  /*cfc0*/  SYNCS.PHASECHK.TRANS64.TRYWAIT P0, [R2+URZ+0xd0], R11 ;  /* 0x0000d00b020075a7 */ /* 0x00232400080011ff */
[----:B----4-:R-:W-:Y:S05]  /*cfd0*/  @!P0 NANOSLEEP.SYNCS 0x989680 ;  /* 0x009896800000895d */ /* 0x010fea0003900000 */
[----:B------:R-:W4:Y:S02]  /*cfe0*/  @!P0 SYNCS.PHASECHK.TRANS64 P0, [R2+URZ+0xd0], R11 ;  /* 0x0000d00b020085a7 */ /* 0x000f2400080010ff */
[----:B----4-:R-:W-:Y:S05]  /*cff0*/  @!P0 BRA `(.L_x_241) ;  /* 0xfffffffc00f08947 */ /* 0x010fea000383ffff */
[----:B------:R-:W-:Y:S05]  /*d000*/  BRA `(.L_x_242) ;  /* 0xffffff90003c7947 */ /* 0x000fea000383ffff */
.L_x_102:
[----:B--2---:R2:W4:Y:S02]  /*d010*/  SYNCS.PHASECHK.TRANS64.TRYWAIT P0, [R0+URZ+0xf0], R3 ;  /* 0x0000f003000075a7 */ /* 0x00452400080011ff */
[----:B----4-:R-:W-:Y:S05]  /*d020*/  @!P0 NANOSLEEP.SYNCS 0x989680 ;  /* 0x009896800000895d */ /* 0x010fea0003900000 */
[----:B------:R-:W4:Y:S02]  /*d030*/  @!P0 SYNCS.PHASECHK.TRANS64 P0, [R0+URZ+0xf0], R3 ;  /* 0x0000f003000085a7 */ /* 0x000f2400080010ff */
[----:B----4-:R-:W-:Y:S05]  /*d040*/  @!P0 BRA `(.L_x_102) ;  /* 0xfffffffc00f08947 */ /* 0x010fea000383ffff */
[----:B------:R-:W-:Y:S05]  /*d050*/  BRA `(.L_x_243) ;  /* 0xffffff9000f47947 */ /* 0x000fea000383ffff */
.L_x_113:
[----:B-1----:R-:W-:Y:S04]  /*d060*/  MOV R0, UR48 ;  /* 0x0000003000007c02 */ /* 0x002fe80008000f00 */
[----:B------:R1:W3:Y:S03]  /*d070*/  SYNCS.PHASECHK.TRANS64.TRYWAIT P1, [R0+URZ+0xa0], R5 ;  /* 0x0000a005000075a7 */ /* 0x0002e600080211ff */
[----:B---3--:R-:W-:Y:S05]  /*d080*/  @!P1 NANOSLEEP.SYNCS 0x989680 ;  /* 0x009896800000995d */ /* 0x008fea0003900000 */
[----:B------:R-:W3:Y:S02]  /*d090*/  @!P1 SYNCS.PHASECHK.TRANS64 P1, [R0+URZ+0xa0], R5 ;  /* 0x0000a005000095a7 */ /* 0x000ee400080210ff */
[----:B---3--:R-:W-:Y:S05]  /*d0a0*/  @!P1 BRA `(.L_x_113) ;  /* 0xfffffffc00ec9947 */ /* 0x008fea000383ffff */
[----:B------:R-:W-:Y:S05]  /*d0b0*/  BRA `(.L_x_112) ;  /* 0xffffffa000047947 */ /* 0x000fea000383ffff */
.L_x_115:
[----:B-1----:R1:W4:Y:S02]  /*d0c0*/  SYNCS.PHASECHK.TRANS64.TRYWAIT P0, [R78+URZ+0x110], R3 ;  /* 0x000110034e0075a7 */ /* 0x00232400080011ff */
[----:B----4-:R-:W-:Y:S05]  /*d0d0*/  @!P0 NANOSLEEP.SYNCS 0x989680 ;  /* 0x009896800000895d */ /* 0x010fea0003900000 */
[----:B------:R-:W4:Y:S02]  /*d0e0*/  @!P0 SYNCS.PHASECHK.TRANS64 P0, [R78+URZ+0x110], R3 ;  /* 0x000110034e0085a7 */ /* 0x000f2400080010ff */
[----:B----4-:R-:W-:Y:S05]  /*d0f0*/  @!P0 BRA `(.L_x_115) ;  /* 0xfffffffc00f08947 */ /* 0x010fea000383ffff */
[----:B------:R-:W-:Y:S05]  /*d100*/  BRA `(.L_x_114) ;  /* 0xffffffa0005c7947 */ /* 0x000fea000383ffff */
.L_x_124:
[----:B-1----:R1:W2:Y:S02]  /*d110*/  SYNCS.PHASECHK.TRANS64.TRYWAIT P0, [R3+URZ+0xa0], R0 ;  /* 0x0000a000030075a7 */ /* 0x0022a400080011ff */
[----:B--2---:R-:W-:Y:S05]  /*d120*/  @!P0 NANOSLEEP.SYNCS 0x989680 ;  /* 0x009896800000895d */ /* 0x004fea0003900000 */
[----:B------:R-:W2:Y:S02]  /*d130*/  @!P0 SYNCS.PHASECHK.TRANS64 P0, [R3+URZ+0xa0], R0 ;  /* 0x0000a000030085a7 */ /* 0x000ea400080010ff */
[----:B--2---:R-:W-:Y:S05]  /*d140*/  @!P0 BRA `(.L_x_124) ;  /* 0xfffffffc00f08947 */ /* 0x004fea000383ffff */
[----:B------:R-:W-:Y:S05]  /*d150*/  BRA `(.L_x_123) ;  /* 0xffffffa800587947 */ /* 0x000fea000383ffff */
.L_x_132:
[----:B-1----:R1:W2:Y:S02]  /*d160*/  SYNCS.PHASECHK.TRANS64.TRYWAIT P0, [R3+URZ+0xa0], R6 ;  /* 0x0000a006030075a7 */ /* 0x0022a400080011ff */
[----:B--2---:R-:W-:Y:S05]  /*d170*/  @!P0 NANOSLEEP.SYNCS 0x989680 ;  /* 0x009896800000895d */ /* 0x004fea0003900000 */
[----:B------:R-:W2:Y:S02]  /*d180*/  @!P0 SYNCS.PHASECHK.TRANS64 P0, [R3+URZ+0xa0], R6 ;  /* 0x0000a006030085a7 */ /* 0x000ea400080010ff */
[----:B--2---:R-:W-:Y:S05]  /*d190*/  @!P0 BRA `(.L_x_132) ;  /* 0xfffffffc00f08947 */ /* 0x004fea000383ffff */
[----:B------:R-:W-:Y:S05]  /*d1a0*/  BRA `(.L_x_131) ;  /* 0xffffffb000b87947 */ /* 0x000fea000383ffff */
.L_x_140:
[----:B-1----:R1:W2:Y:S02]  /*d1b0*/  SYNCS.PHASECHK.TRANS64.TRYWAIT P0, [R3+URZ+0xa0], R6 ;  /* 0x0000a006030075a7 */ /* 0x0022a400080011ff */
[----:B--2---:R-:W-:Y:S05]  /*d1c0*/  @!P0 NANOSLEEP.SYNCS 0x989680 ;  /* 0x009896800000895d */ /* 0x004fea0003900000 */
[----:B------:R-:W2:Y:S02]  /*d1d0*/  @!P0 SYNCS.PHASECHK.TRANS64 P0, [R3+URZ+0xa0], R6 ;  /* 0x0000a006030085a7 */ /* 0x000ea400080010ff */
[----:B--2---:R-:W-:Y:S05]  /*d1e0*/  @!P0 BRA `(.L_x_140) ;  /* 0xfffffffc00f08947 */ /* 0x004fea000383ffff */
[----:B------:R-:W-:Y:S05]  /*d1f0*/  BRA `(.L_x_139) ;  /* 0xffffffbc001c7947 */ /* 0x000fea000383ffff */
.L_x_148:
[----:B-1----:R1:W2:Y:S02]  /*d200*/  SYNCS.PHASECHK.TRANS64.TRYWAIT P0, [R3+URZ+0xa0], R6 ;  /* 0x0000a006030075a7 */ /* 0x0022a400080011ff */
[----:B--2---:R-:W-:Y:S05]  /*d210*/  @!P0 NANOSLEEP.SYNCS 0x989680 ;  /* 0x009896800000895d */ /* 0x004fea0003900000 */
[----:B------:R-:W2:Y:S02]  /*d220*/  @!P0 SYNCS.PHASECHK.TRANS64 P0, [R3+URZ+0xa0], R6 ;  /* 0x0000a006030085a7 */ /* 0x000ea400080010ff */
[----:B--2---:R-:W-:Y:S05]  /*d230*/  @!P0 BRA `(.L_x_148) ;  /* 0xfffffffc00f08947 */ /* 0x004fea000383ffff */
[----:B------:R-:W-:Y:S05]  /*d240*/  BRA `(.L_x_147) ;  /* 0xffffffc400887947 */ /* 0x000fea000383ffff */
.L_x_156:
[----:B-1----:R1:W2:Y:S02]  /*d250*/  SYNCS.PHASECHK.TRANS64.TRYWAIT P0, [R3+URZ+0xa0], R6 ;  /* 0x0000a006030075a7 */ /* 0x0022a400080011ff */
[----:B--2---:R-:W-:Y:S05]  /*d260*/  @!P0 NANOSLEEP.SYNCS 0x989680 ;  /* 0x009896800000895d */ /* 0x004fea0003900000 */
[----:B------:R-:W2:Y:S02]  /*d270*/  @!P0 SYNCS.PHASECHK.TRANS64 P0, [R3+URZ+0xa0], R6 ;  /* 0x0000a006030085a7 */ /* 0x000ea400080010ff */
[----:B--2---:R-:W-:Y:S05]  /*d280*/  @!P0 BRA `(.L_x_156) ;  /* 0xfffffffc00f08947 */ /* 0x004fea000383ffff */
[----:B------:R-:W-:Y:S05]  /*d290*/  BRA `(.L_x_155) ;  /* 0xffffffd000007947 */ /* 0x000fea000383ffff */
.L_x_164:
[----:B-1----:R1:W2:Y:S02]  /*d2a0*/  SYNCS.PHASECHK.TRANS64.TRYWAIT P0, [R3+URZ+0xa0], R6 ;  /* 0x0000a006030075a7 */ /* 0x0022a400080011ff */
[----:B--2---:R-:W-:Y:S05]  /*d2b0*/  @!P0 NANOSLEEP.SYNCS 0x989680 ;  /* 0x009896800000895d */ /* 0x004fea0003900000 */
[----:B------:R-:W2:Y:S02]  /*d2c0*/  @!P0 SYNCS.PHASECHK.TRANS64 P0, [R3+URZ+0xa0], R6 ;  /* 0x0000a006030085a7 */ /* 0x000ea400080010ff */
[----:B--2---:R-:W-:Y:S05]  /*d2d0*/  @!P0 BRA `(.L_x_164) ;  /* 0xfffffffc00f08947 */ /* 0x004fea000383ffff */
[----:B------:R-:W-:Y:S05]  /*d2e0*/  BRA `(.L_x_163) ;  /* 0xffffffd800707947 */ /* 0x000fea000383ffff */
.L_x_172:
[----:B-1----:R1:W2:Y:S02]  /*d2f0*/  SYNCS.PHASECHK.TRANS64.TRYWAIT P0, [R3+URZ+0xa0], R82 ;  /* 0x0000a052030075a7 */ /* 0x0022a400080011ff */
[----:B--2---:R-:W-:Y:S05]  /*d300*/  @!P0 NANOSLEEP.SYNCS 0x989680 ;  /* 0x009896800000895d */ /* 0x004fea0003900000 */
[----:B------:R-:W2:Y:S02]  /*d310*/  @!P0 SYNCS.PHASECHK.TRANS64 P0, [R3+URZ+0xa0], R82 ;  /* 0x0000a052030085a7 */ /* 0x000ea400080010ff */
[----:B--2---:R-:W-:Y:S05]  /*d320*/  @!P0 BRA `(.L_x_172) ;  /* 0xfffffffc00f08947 */ /* 0x004fea000383ffff */
[----:B------:R-:W-:Y:S05]  /*d330*/  BRA `(.L_x_171) ;  /* 0xffffffe000e07947 */ /* 0x000fea000383ffff */
        .weak           $__internal_0_$__cuda_sm10x_tcgen05_guardrail_trap_col_being_dealloced_not_returned_by_alloc
        .type           $__internal_0_$__cuda_sm10x_tcgen05_guardrail_trap_col_being_dealloced_not_returned_by_alloc,@function
        .size           $__internal_0_$__cuda_sm10x_tcgen05_guardrail_trap_col_being_dealloced_not_returned_by_alloc,($__internal_1_$__cuda_sm10x_tcgen05_guardrail_trap_phase_invalid_during_alloc - $__internal_0_$__cuda_sm10x_tcgen05_guardrail_trap_col_being_dealloced_not_returned_by_alloc)
$__internal_0_$__cuda_sm10x_tcgen05_guardrail_trap_col_being_dealloced_not_returned_by_alloc:
[----:B------:R-:W-:Y:S05]  /*d340*/  BPT.TRAP 0x1 ;  /* 0x000000040000795c */ /* 0x000fea0000300000 */
[----:B------:R-:W-:-:S04]  /*d350*/  HFMA2 R3, -RZ, RZ, 0, 0 ;  /* 0x00000000ff037431 */ /* 0x000fc800000001ff */
[----:B------:R-:W-:Y:S05]  /*d360*/  RET.REL.NODEC R2 `(_ZN7cutlass13device_kernelINS_4gemm6kernel13GemmUniversalIN4cute5tupleIJiiiiEEENS1_10collective13CollectiveMmaINS1_41MainloopSm100TmaUmmaWarpSpecializedSparseILi10ELi2ELi2ENS5_IJNS4_1CILi2EEENSA_ILi1EEESC_EEEEENS5_IJNSA_ILi256EEENSA_ILi128EEENSA_ILi64EEEEEENS_6half_tENS5_IJNS4_6LayoutINS5_IJiNS5_IJSB_iEEEiEEENS5_IJlNS5_IJSC_SB_EEElEEEEENSK_INS5_IJNS5_IJNS5_IJNSA_ILi8EEESB_SQ_EEEiEEENS5_IJNS5_IJNSA_ILi16EEESB_NSA_ILi4EEEEEEiEEEiEEENS5_IJNS5_IJNS5_IJSG_ST_NSA_ILi2048EEEEEENSA_ILi16384EEEEEENS5_IJNS5_IJSC_NSA_ILi1024EEENSA_ILi32EEEEEElEEElEEEEEEEESJ_NS5_IJlSC_lEEENS4_8TiledMMAINS4_8MMA_AtomIJNS4_33SM100_MMA_F16BF16_2x1SM_SS_SPARSEISJ_SJ_fLi256ELi128ELNS4_4UMMA5MajorE0ELS1E_0ELNS1D_7ScaleInE0ELS1F_0EEEEEENSK_INS5_IJSC_SC_SC_EEENS5_IJNSA_ILi0EEES1J_S1J_EEEEENS5_IJNS4_10UnderscoreES1M_S1M_EEEEENS4_18SM100_TMA_2SM_LOADENS4_14ComposedLayoutINS4_7SwizzleILi2ELi4ELi3EEENS4_25smem_sparse_ptr_flag_bitsILi2ELi16EEENSK_INS5_IJNS5_IJSC_SQ_EEENS5_IJSB_S13_EEEEEENS5_IJNS5_IJS1J_SH_EEESN_EEEEEEEvNS4_8identityES1P_NS1Q_INS1R_ILi3ELi4ELi3EEENS4_18smem_ptr_flag_bitsILi16EEENSK_INS5_IJSQ_SH_EEENS5_IJSH_SC_EEEEEEEvS22_EENS_8epilogue10collective18CollectiveEpilogueINS2B_23Sm100TmaWarpSpecializedILi4ELi2ELi16ELb1ELb0EEEJNS5_IJSG_SG_SH_EEENS5_IJNSK_ISG_SC_EENSK_IST_SC_EEEEEfNS5_IJSC_llEEEfS2K_NS2B_6fusion15FusionCallbacksIS2F_NS2L_17LinearCombinationIffffLNS_15FloatRoundStyleE2EEES2G_S2J_JEEENS4_5SM1004TMEM4LOAD26SM100_TMEM_LOAD_32dp32b16xENS4_13SM90_TMA_LOADENS1Q_INS1R_ILi2ELi5ELi2EEENS24_ILi32EEENSK_INS5_IJS13_SU_EEENS5_IJSC_S13_EEEEEEENS4_39AutoVectorizingCopyWithAssumedAlignmentILi128EEENS4_14SM90_TMA_STOREES31_S33_S33_EEEvvEEEEvNT_6ParamsE) ;  /* 0xffffff2c02247950 */ /* 0x000fea0003c3ffff */
        .weak           $__internal_1_$__cuda_sm10x_tcgen05_guardrail_trap_phase_invalid_during_alloc
        .type           $__internal_1_$__cuda_sm10x_tcgen05_guardrail_trap_phase_invalid_during_alloc,@function
        .size           $__internal_1_$__cuda_sm10x_tcgen05_guardrail_trap_phase_invalid_during_alloc,($__internal_2_$__cuda_sm10x_tcgen05_guardrail_trap_unallocated_columns_being_dealloced - $__internal_1_$__cuda_sm10x_tcgen05_guardrail_trap_phase_invalid_during_alloc)
$__internal_1_$__cuda_sm10x_tcgen05_guardrail_trap_phase_invalid_during_alloc:
[----:B------:R-:W-:Y:S05]  /*d370*/  BPT.TRAP 0x1 ;  /* 0x000000040000795c */ /* 0x000fea0000300000 */
[----:B------:R-:W-:-:S04]  /*d380*/  MOV R3, 0x0 ;  /* 0x0000000000037802 */ /* 0x000fc80000000f00 */
[----:B------:R-:W-:Y:S05]  /*d390*/  RET.REL.NODEC R2 `(_ZN7cutlass13device_kernelINS_4gemm6kernel13GemmUniversalIN4cute5tupleIJiiiiEEENS1_10collective13CollectiveMmaINS1_41MainloopSm100TmaUmmaWarpSpecializedSparseILi10ELi2ELi2ENS5_IJNS4_1CILi2EEENSA_ILi1EEESC_EEEEENS5_IJNSA_ILi256EEENSA_ILi128EEENSA_ILi64EEEEEENS_6half_tENS5_IJNS4_6LayoutINS5_IJiNS5_IJSB_iEEEiEEENS5_IJlNS5_IJSC_SB_EEElEEEEENSK_INS5_IJNS5_IJNS5_IJNSA_ILi8EEESB_SQ_EEEiEEENS5_IJNS5_IJNSA_ILi16EEESB_NSA_ILi4EEEEEEiEEEiEEENS5_IJNS5_IJNS5_IJSG_ST_NSA_ILi2048EEEEEENSA_ILi16384EEEEEENS5_IJNS5_IJSC_NSA_ILi1024EEENSA_ILi32EEEEEElEEElEEEEEEEESJ_NS5_IJlSC_lEEENS4_8TiledMMAINS4_8MMA_AtomIJNS4_33SM100_MMA_F16BF16_2x1SM_SS_SPARSEISJ_SJ_fLi256ELi128ELNS4_4UMMA5MajorE0ELS1E_0ELNS1D_7ScaleInE0ELS1F_0EEEEEENSK_INS5_IJSC_SC_SC_EEENS5_IJNSA_ILi0EEES1J_S1J_EEEEENS5_IJNS4_10UnderscoreES1M_S1M_EEEEENS4_18SM100_TMA_2SM_LOADENS4_14ComposedLayoutINS4_7SwizzleILi2ELi4ELi3EEENS4_25smem_sparse_ptr_flag_bitsILi2ELi16EEENSK_INS5_IJNS5_IJSC_SQ_EEENS5_IJSB_S13_EEEEEENS5_IJNS5_IJS1J_SH_EEESN_EEEEEEEvNS4_8identityES1P_NS1Q_INS1R_ILi3ELi4ELi3EEENS4_18smem_ptr_flag_bitsILi16EEENSK_INS5_IJSQ_SH_EEENS5_IJSH_SC_EEEEEEEvS22_EENS_8epilogue10collective18CollectiveEpilogueINS2B_23Sm100TmaWarpSpecializedILi4ELi2ELi16ELb1ELb0EEEJNS5_IJSG_SG_SH_EEENS5_IJNSK_ISG_SC_EENSK_IST_SC_EEEEEfNS5_IJSC_llEEEfS2K_NS2B_6fusion15FusionCallbacksIS2F_NS2L_17LinearCombinationIffffLNS_15FloatRoundStyleE2EEES2G_S2J_JEEENS4_5SM1004TMEM4LOAD26SM100_TMEM_LOAD_32dp32b16xENS4_13SM90_TMA_LOADENS1Q_INS1R_ILi2ELi5ELi2EEENS24_ILi32EEENSK_INS5_IJS13_SU_EEENS5_IJSC_S13_EEEEEEENS4_39AutoVectorizingCopyWithAssumedAlignmentILi128EEENS4_14SM90_TMA_STOREES31_S33_S33_EEEvvEEEEvNT_6ParamsE) ;  /* 0xffffff2c02187950 */ /* 0x000fea0003c3ffff */
        .weak           $__internal_2_$__cuda_sm10x_tcgen05_guardrail_trap_unallocated_columns_being_dealloced
        .type           $__internal_2_$__cuda_sm10x_tcgen05_guardrail_trap_unallocated_columns_being_dealloced,@function
        .size           $__internal_2_$__cuda_sm10x_tcgen05_guardrail_trap_unallocated_columns_being_dealloced,(.L_x_245 - $__internal_2_$__cuda_sm10x_tcgen05_guardrail_trap_unallocated_columns_being_dealloced)
$__internal_2_$__cuda_sm10x_tcgen05_guardrail_trap_unallocated_columns_being_dealloced:
[----:B------:R-:W-:Y:S05]  /*d3a0*/  BPT.TRAP 0x1 ;  /* 0x000000040000795c */ /* 0x000fea0000300000 */
[----:B------:R-:W-:-:S04]  /*d3b0*/  HFMA2 R3, -RZ, RZ, 0, 0 ;  /* 0x00000000ff037431 */ /* 0x000fc800000001ff */
[----:B------:R-:W-:Y:S05]  /*d3c0*/  RET.REL.NODEC R2 `(_ZN7cutlass13device_kernelINS_4gemm6kernel13GemmUniversalIN4cute5tupleIJiiiiEEENS1_10collective13CollectiveMmaINS1_41MainloopSm100TmaUmmaWarpSpecializedSparseILi10ELi2ELi2ENS5_IJNS4_1CILi2EEENSA_ILi1EEESC_EEEEENS5_IJNSA_ILi256EEENSA_ILi128EEENSA_ILi64EEEEEENS_6half_tENS5_IJNS4_6LayoutINS5_IJiNS5_IJSB_iEEEiEEENS5_IJlNS5_IJSC_SB_EEElEEEEENSK_INS5_IJNS5_IJNS5_IJNSA_ILi8EEESB_SQ_EEEiEEENS5_IJNS5_IJNSA_ILi16EEESB_NSA_ILi4EEEEEEiEEEiEEENS5_IJNS5_IJNS5_IJSG_ST_NSA_ILi2048EEEEEENSA_ILi16384EEEEEENS5_IJNS5_IJSC_NSA_ILi1024EEENSA_ILi32EEEEEElEEElEEEEEEEESJ_NS5_IJlSC_lEEENS4_8TiledMMAINS4_8MMA_AtomIJNS4_33SM100_MMA_F16BF16_2x1SM_SS_SPARSEISJ_SJ_fLi256ELi128ELNS4_4UMMA5MajorE0ELS1E_0ELNS1D_7ScaleInE0ELS1F_0EEEEEENSK_INS5_IJSC_SC_SC_EEENS5_IJNSA_ILi0EEES1J_S1J_EEEEENS5_IJNS4_10UnderscoreES1M_S1M_EEEEENS4_18SM100_TMA_2SM_LOADENS4_14ComposedLayoutINS4_7SwizzleILi2ELi4ELi3EEENS4_25smem_sparse_ptr_flag_bitsILi2ELi16EEENSK_INS5_IJNS5_IJSC_SQ_EEENS5_IJSB_S13_EEEEEENS5_IJNS5_IJS1J_SH_EEESN_EEEEEEEvNS4_8identityES1P_NS1Q_INS1R_ILi3ELi4ELi3EEENS4_18smem_ptr_flag_bitsILi16EEENSK_INS5_IJSQ_SH_EEENS5_IJSH_SC_EEEEEEEvS22_EENS_8epilogue10collective18CollectiveEpilogueINS2B_23Sm100TmaWarpSpecializedILi4ELi2ELi16ELb1ELb0EEEJNS5_IJSG_SG_SH_EEENS5_IJNSK_ISG_SC_EENSK_IST_SC_EEEEEfNS5_IJSC_llEEEfS2K_NS2B_6fusion15FusionCallbacksIS2F_NS2L_17LinearCombinationIffffLNS_15FloatRoundStyleE2EEES2G_S2J_JEEENS4_5SM1004TMEM4LOAD26SM100_TMEM_LOAD_32dp32b16xENS4_13SM90_TMA_LOADENS1Q_INS1R_ILi2ELi5ELi2EEENS24_ILi32EEENSK_INS5_IJS13_SU_EEENS5_IJSC_S13_EEEEEEENS4_39AutoVectorizingCopyWithAssumedAlignmentILi128EEENS4_14SM90_TMA_STOREES31_S33_S33_EEEvvEEEEvNT_6ParamsE) ;  /* 0xffffff2c020c7950 */ /* 0x000fea0003c3ffff */
.L_x_244:
[----:B------:R-:W-:-:S00]  /*d3d0*/  BRA `(.L_x_244) ;  /* 0xfffffffc00fc7947 */ /* 0x000fc0000383ffff */
[----:B------:R-:W-:-:S00]  /*d3e0*/  NOP ;  /* 0x0000000000007918 */ /* 0x000fc00000000000 */
        /* <DEDUP_REMOVED lines=9> */
.L_x_245:


//--------------------- .nv.global.init           --------------------------
	.section	.nv.global.init,"aw",@progbits
.nv.global.init:
	.type		$str$27,@object
	.size		$str$27,($str$28 - $str$27)
$str$27:
        /*0000*/ 	.byte	0x28, 0x61, 0x64, 0x64, 0x72, 0x65, 0x73, 0x73, 0x20, 0x26, 0x20, 0x6d, 0x61, 0x73, 0x6b, 0x29
        /*0010*/ 	.byte	0x20, 0x3d, 0x3d, 0x20, 0x30, 0x00
	.type		$str$28,@object
	.size		$str$28,($str$26 - $str$28)
$str$28:
        /*0016*/ 	.byte	0x2f, 0x74, 0x6d, 0x70, 0x2f, 0x63, 0x75, 0x74, 0x6c, 0x61, 0x73, 0x73, 0x5f, 0x73, 0x77, 0x65
        /*0026*/ 	.byte	0x65, 0x70, 0x5f, 0x73, 0x72, 0x63, 0x2f, 0x69, 0x6e, 0x63, 0x6c, 0x75, 0x64, 0x65, 0x2f, 0x63
        /*0036*/ 	.byte	0x75, 0x74, 0x65, 0x2f, 0x70, 0x6f, 0x69, 0x6e, 0x74, 0x65, 0x72, 0x5f, 0x66, 0x6c, 0x61, 0x67
        /*0046*/ 	.byte	0x67, 0x65, 0x64, 0x2e, 0x68, 0x70, 0x70, 0x00
	.type		$str$26,@object
	.size		$str$26,($str$25 - $str$26)
$str$26:
        /*004e*/ 	.byte	0x2f, 0x74, 0x6d, 0x70, 0x2f, 0x63, 0x75, 0x74, 0x6c, 0x61, 0x73, 0x73, 0x5f, 0x73, 0x77, 0x65
        /*005e*/ 	.byte	0x65, 0x70, 0x5f, 0x73, 0x72, 0x63, 0x2f, 0x69, 0x6e, 0x63, 0x6c, 0x75, 0x64, 0x65, 0x2f, 0x63
        /*006e*/ 	.byte	0x75, 0x74, 0x65, 0x2f, 0x61, 0x74, 0x6f, 0x6d, 0x2f, 0x63, 0x6f, 0x70, 0x79, 0x5f, 0x74, 0x72
        /*007e*/ 	.byte	0x61, 0x69, 0x74, 0x73, 0x5f, 0x73, 0x6d, 0x31, 0x30, 0x30, 0x2e, 0x68, 0x70, 0x70, 0x00
	.type		$str$25,@object
	.size		$str$25,(__unnamed_1 - $str$25)
$str$25:
        /*008d*/ 	.byte	0x28, 0x28, 0x75, 0x69, 0x6e, 0x74, 0x33, 0x32, 0x5f, 0x74, 0x28, 0x74, 0x68, 0x72, 0x65, 0x61
        /*009d*/ 	.byte	0x64, 0x49, 0x64, 0x78, 0x2e, 0x78, 0x29, 0x20, 0x2f, 0x20, 0x33, 0x32, 0x29, 0x20, 0x25, 0x20
        /*00ad*/ 	.byte	0x34, 0x29, 0x20, 0x3d, 0x3d, 0x20, 0x28, 0x28, 0x28, 0x74, 0x6d, 0x65, 0x6d, 0x5f, 0x61, 0x64
        /*00bd*/ 	.byte	0x64, 0x72, 0x20, 0x3e, 0x3e, 0x20, 0x31, 0x36, 0x29, 0x20, 0x2f, 0x20, 0x33, 0x32, 0x29, 0x20
        /*00cd*/ 	.byte	0x25, 0x20, 0x34, 0x29, 0x00
	.type		__unnamed_1,@object
	.size		__unnamed_1,(__unnamed_2 - __unnamed_1)
__unnamed_1:
        /*00d2*/ 	.byte	0x61, 0x75, 0x74, 0x6f, 0x20, 0x63, 0x75, 0x74, 0x65, 0x3a, 0x3a, 0x61, 0x73, 0x5f, 0x70, 0x6f
        /* <DEDUP_REMOVED lines=23> */
        /*0252*/ 	.byte	0x3a, 0x43, 0x3c, 0x32, 0x30, 0x34, 0x38, 0x3e, 0x3e, 0x3e, 0x3e, 0x5d, 0x00
	.type		__unnamed_2,@object
	.size		__unnamed_2,(.L_2 - __unnamed_2)
__unnamed_2:
        /* <DEDUP_REMOVED lines=42> */
        /*04ff*/ 	.byte	0x3e, 0x5d, 0x00
.L_2:


//--------------------- .nv.shared._ZN7cutlass13device_kernelINS_4gemm6kernel13GemmUniversalIN4cute5tupleIJiiiiEEENS1_10collective13CollectiveMmaINS1_41MainloopSm100TmaUmmaWarpSpecializedSparseILi10ELi2ELi2ENS5_IJNS4_1CILi2EEENSA_ILi1EEESC_EEEEENS5_IJNSA_ILi256EEENSA_ILi128EEENSA_ILi64EEEEEENS_6half_tENS5_IJNS4_6LayoutINS5_IJiNS5_IJSB_iEEEiEEENS5_IJlNS5_IJSC_SB_EEElEEEEENSK_INS5_IJNS5_IJNS5_IJNSA_ILi8EEESB_SQ_EEEiEEENS5_IJNS5_IJNSA_ILi16EEESB_NSA_ILi4EEEEEEiEEEiEEENS5_IJNS5_IJNS5_IJSG_ST_NSA_ILi2048EEEEEENSA_ILi16384EEEEEENS5_IJNS5_IJSC_NSA_ILi1024EEENSA_ILi32EEEEEElEEElEEEEEEEESJ_NS5_IJlSC_lEEENS4_8TiledMMAINS4_8MMA_AtomIJNS4_33SM100_MMA_F16BF16_2x1SM_SS_SPARSEISJ_SJ_fLi256ELi128ELNS4_4UMMA5MajorE0ELS1E_0ELNS1D_7ScaleInE0ELS1F_0EEEEEENSK_INS5_IJSC_SC_SC_EEENS5_IJNSA_ILi0EEES1J_S1J_EEEEENS5_IJNS4_10UnderscoreES1M_S1M_EEEEENS4_18SM100_TMA_2SM_LOADENS4_14ComposedLayoutINS4_7SwizzleILi2ELi4ELi3EEENS4_25smem_sparse_ptr_flag_bitsILi2ELi16EEENSK_INS5_IJNS5_IJSC_SQ_EEENS5_IJSB_S13_EEEEEENS5_IJNS5_IJS1J_SH_EEESN_EEEEEEEvNS4_8identityES1P_NS1Q_INS1R_ILi3ELi4ELi3EEENS4_18smem_ptr_flag_bitsILi16EEENSK_INS5_IJSQ_SH_EEENS5_IJSH_SC_EEEEEEEvS22_EENS_8epilogue10collective18CollectiveEpilogueINS2B_23Sm100TmaWarpSpecializedILi4ELi2ELi16ELb1ELb0EEEJNS5_IJSG_SG_SH_EEENS5_IJNSK_ISG_SC_EENSK_IST_SC_EEEEEfNS5_IJSC_llEEEfS2K_NS2B_6fusion15FusionCallbacksIS2F_NS2L_17LinearCombinationIffffLNS_15FloatRoundStyleE2EEES2G_S2J_JEEENS4_5SM1004TMEM4LOAD26SM100_TMEM_LOAD_32dp32b16xENS4_13SM90_TMA_LOADENS1Q_INS1R_ILi2ELi5ELi2EEENS24_ILi32EEENSK_INS5_IJS13_SU_EEENS5_IJSC_S13_EEEEEEENS4_39AutoVectorizingCopyWithAssumedAlignmentILi128EEENS4_14SM90_TMA_STOREES31_S33_S33_EEEvvEEEEvNT_6ParamsE --------------------------
	.section	.nv.shared._ZN7cutlass13device_kernelINS_4gemm6kernel13GemmUniversalIN4cute5tupleIJiiiiEEENS1_10collective13CollectiveMmaINS1_41MainloopSm100TmaUmmaWarpSpecializedSparseILi10ELi2ELi2ENS5_IJNS4_1CILi2EEENSA_ILi1EEESC_EEEEENS5_IJNSA_ILi256EEENSA_ILi128EEENSA_ILi64EEEEEENS_6half_tENS5_IJNS4_6LayoutINS5_IJiNS5_IJSB_iEEEiEEENS5_IJlNS5_IJSC_SB_EEElEEEEENSK_INS5_IJNS5_IJNS5_IJNSA_ILi8EEESB_SQ_EEEiEEENS5_IJNS5_IJNSA_ILi16EEESB_NSA_ILi4EEEEEEiEEEiEEENS5_IJNS5_IJNS5_IJSG_ST_NSA_ILi2048EEEEEENSA_ILi16384EEEEEENS5_IJNS5_IJSC_NSA_ILi1024EEENSA_ILi32EEEEEElEEElEEEEEEEESJ_NS5_IJlSC_lEEENS4_8TiledMMAINS4_8MMA_AtomIJNS4_33SM100_MMA_F16BF16_2x1SM_SS_SPARSEISJ_SJ_fLi256ELi128ELNS4_4UMMA5MajorE0ELS1E_0ELNS1D_7ScaleInE0ELS1F_0EEEEEENSK_INS5_IJSC_SC_SC_EEENS5_IJNSA_ILi0EEES1J_S1J_EEEEENS5_IJNS4_10UnderscoreES1M_S1M_EEEEENS4_18SM100_TMA_2SM_LOADENS4_14ComposedLayoutINS4_7SwizzleILi2ELi4ELi3EEENS4_25smem_sparse_ptr_flag_bitsILi2ELi16EEENSK_INS5_IJNS5_IJSC_SQ_EEENS5_IJSB_S13_EEEEEENS5_IJNS5_IJS1J_SH_EEESN_EEEEEEEvNS4_8identityES1P_NS1Q_INS1R_ILi3ELi4ELi3EEENS4_18smem_ptr_flag_bitsILi16EEENSK_INS5_IJSQ_SH_EEENS5_IJSH_SC_EEEEEEEvS22_EENS_8epilogue10collective18CollectiveEpilogueINS2B_23Sm100TmaWarpSpecializedILi4ELi2ELi16ELb1ELb0EEEJNS5_IJSG_SG_SH_EEENS5_IJNSK_ISG_SC_EENSK_IST_SC_EEEEEfNS5_IJSC_llEEEfS2K_NS2B_6fusion15FusionCallbacksIS2F_NS2L_17LinearCombinationIffffLNS_15FloatRoundStyleE2EEES2G_S2J_JEEENS4_5SM1004TMEM4LOAD26SM100_TMEM_LOAD_32dp32b16xENS4_13SM90_TMA_LOADENS1Q_INS1R_ILi2ELi5ELi2EEENS24_ILi32EEENSK_INS5_IJS13_SU_EEENS5_IJSC_S13_EEEEEEENS4_39AutoVectorizingCopyWithAssumedAlignmentILi128EEENS4_14SM90_TMA_STOREES31_S33_S33_EEEvvEEEEvNT_6ParamsE,"aw",@nobits
	.sectionflags	@""
	.align	16
	.zero		1024


//--------------------- .nv.shared.reserved.0     --------------------------
	.section	.nv.shared.reserved.0,"aw",@nobits
	.weak		__nv_reservedSMEM_offset_0_alias
	.size		__nv_reservedSMEM_offset_0_alias, 0, 64
	.other		__nv_reservedSMEM_offset_0_alias,@"STO_CUDA_RESERVED_SHARED STV_DEFAULT"
__nv_reservedSMEM_offset_0_alias:
	.zero		0
.nv.shared.reserved.0:
	.zero		64
	.weak		__nv_reservedSMEM_tcgen05_partition
	.type		__nv_reservedSMEM_tcgen05_partition,@object
	.size		__nv_reservedSMEM_tcgen05_partition,(.L_0 - __nv_reservedSMEM_tcgen05_partition)
__nv_reservedSMEM_tcgen05_partition:
	.zero		32
.L_0:


//--------------------- .nv.global                --------------------------
	.section	.nv.global,"aw",@nobits
.nv.global:
	.type		_ZN39_INTERNAL_5534379b_4_k_cu_52eba1e1_29644cute1_E,@object
	.size		_ZN39_INTERNAL_5534379b_4_k_cu_52eba1e1_29644cute1_E,(_ZN39_INTERNAL_5534379b_4_k_cu_52eba1e1_29644cuda3std3__45__cpo6cbeginE - _ZN39_INTERNAL_5534379b_4_k_cu_52eba1e1_29644cute1_E)
_ZN39_INTERNAL_5534379b_4_k_cu_52eba1e1_29644cute1_E:
	.zero		1
	.type		_ZN39_INTERNAL_5534379b_4_k_cu_52eba1e1_29644cuda3std3__45__cpo6cbeginE,@object
	.size		_ZN39_INTERNAL_5534379b_4_k_cu_52eba1e1_29644cuda3std3__45__cpo6cbeginE,(_ZN39_INTERNAL_5534379b_4_k_cu_52eba1e1_29644cuda3std3__48in_placeE - _ZN39_INTERNAL_5534379b_4_k_cu_52eba1e1_29644cuda3std3__45__cpo6cbeginE)
_ZN39_INTERNAL_5534379b_4_k_cu_52eba1e1_29644cuda3std3__45__cpo6cbeginE:
	.zero		1
	.type		_ZN39_INTERNAL_5534379b_4_k_cu_52eba1e1_29644cuda3std3__48in_placeE,@object
	.size		_ZN39_INTERNAL_5534379b_4_k_cu_52eba1e1_29644cuda3std3__48in_placeE,(_ZN39_INTERNAL_5534379b_4_k_cu_52eba1e1_29644cuda3std6ranges3__45__cpo9iter_moveE - _ZN39_INTERNAL_5534379b_4_k_cu_52eba1e1_29644cuda3std3__48in_placeE)
_ZN39_INTERNAL_5534379b_4_k_cu_52eba1e1_29644cuda3std3__48in_placeE:
	.zero		1
	.type		_ZN39_INTERNAL_5534379b_4_k_cu_52eba1e1_29644cuda3std6ranges3__45__cpo9iter_moveE,@object
	.size		_ZN39_INTERNAL_5534379b_4_k_cu_52eba1e1_29644cuda3std6ranges3__45__cpo9iter_moveE,(_ZN39_INTERNAL_5534379b_4_k_cu_52eba1e1_29644cuda3std3__45__cpo5beginE - _ZN39_INTERNAL_5534379b_4_k_cu_52eba1e1_29644cuda3std6ranges3__45__cpo9iter_moveE)
_ZN39_INTERNAL_5534379b_4_k_cu_52eba1e1_29644cuda3std6ranges3__45__cpo9iter_moveE:
	.zero		1
	.type		_ZN39_INTERNAL_5534379b_4_k_cu_52eba1e1_29644cuda3std3__45__cpo5beginE,@object
	.size		_ZN39_INTERNAL_5534379b_4_k_cu_52eba1e1_29644cuda3std3__45__cpo5beginE,(_ZN39_INTERNAL_5534379b_4_k_cu_52eba1e1_29644cuda3std3__441_GLOBAL__N__5534379b_4_k_cu_52eba1e1_29646ignoreE - _ZN39_INTERNAL_5534379b_4_k_cu_52eba1e1_29644cuda3std3__45__cpo5beginE)
_ZN39_INTERNAL_5534379b_4_k_cu_52eba1e1_29644cuda3std3__45__cpo5beginE:
	.zero		1
	.type		_ZN39_INTERNAL_5534379b_4_k_cu_52eba1e1_29644cuda3std3__441_GLOBAL__N__5534379b_4_k_cu_52eba1e1_29646ignoreE,@object
	.size		_ZN39_INTERNAL_5534379b_4_k_cu_52eba1e1_29644cuda3std3__441_GLOBAL__N__5534379b_4_k_cu_52eba1e1_29646ignoreE,(_ZN39_INTERNAL_5534379b_4_k_cu_52eba1e1_29644cute7productE - _ZN39_INTERNAL_5534379b_4_k_cu_52eba1e1_29644cuda3std3__441_GLOBAL__N__5534379b_4_k_cu_52eba1e1_29646ignoreE)
_ZN39_INTERNAL_5534379b_4_k_cu_52eba1e1_29644cuda3std3__441_GLOBAL__N__5534379b_4_k_cu_52eba1e1_29646ignoreE:
	.zero		1
	.type		_ZN39_INTERNAL_5534379b_4_k_cu_52eba1e1_29644cute7productE,@object
	.size		_ZN39_INTERNAL_5534379b_4_k_cu_52eba1e1_29644cute7productE,(_ZN39_INTERNAL_5534379b_4_k_cu_52eba1e1_29644cuda3std3__45__cpo3endE - _ZN39_INTERNAL_5534379b_4_k_cu_52eba1e1_29644cute7productE)
_ZN39_INTERNAL_5534379b_4_k_cu_52eba1e1_29644cute7productE:
	.zero		1
	.type		_ZN39_INTERNAL_5534379b_4_k_cu_52eba1e1_29644cuda3std3__45__cpo3endE,@object
	.size		_ZN39_INTERNAL_5534379b_4_k_cu_52eba1e1_29644cuda3std3__45__cpo3endE,(_ZN39_INTERNAL_5534379b_4_k_cu_52eba1e1_29644cuda3std3__419piecewise_constructE - _ZN39_INTERNAL_5534379b_4_k_cu_52eba1e1_29644cuda3std3__45__cpo3endE)
_ZN39_INTERNAL_5534379b_4_k_cu_52eba1e1_29644cuda3std3__45__cpo3endE:
	.zero		1
	.type		_ZN39_INTERNAL_5534379b_4_k_cu_52eba1e1_29644cuda3std3__419piecewise_constructE,@object
	.size		_ZN39_INTERNAL_5534379b_4_k_cu_52eba1e1_29644cuda3std3__419piecewise_constructE,(_ZN39_INTERNAL_5534379b_4_k_cu_52eba1e1_29644cuda3std3__45__cpo4cendE - _ZN39_INTERNAL_5534379b_4_k_cu_52eba1e1_29644cuda3std3__419piecewise_constructE)
_ZN39_INTERNAL_5534379b_4_k_cu_52eba1e1_29644cuda3std3__419piecewise_constructE:
	.zero		1
	.type		_ZN39_INTERNAL_5534379b_4_k_cu_52eba1e1_29644cuda3std3__45__cpo4cendE,@object
	.size		_ZN39_INTERNAL_5534379b_4_k_cu_52eba1e1_29644cuda3std3__45__cpo4cendE,(_ZN39_INTERNAL_5534379b_4_k_cu_52eba1e1_29644cuda3std6ranges3__45__cpo4swapE - _ZN39_INTERNAL_5534379b_4_k_cu_52eba1e1_29644cuda3std3__45__cpo4cendE)
_ZN39_INTERNAL_5534379b_4_k_cu_52eba1e1_29644cuda3std3__45__cpo4cendE:
	.zero		1
	.type		_ZN39_INTERNAL_5534379b_4_k_cu_52eba1e1_29644cuda3std6ranges3__45__cpo4swapE,@object
	.size		_ZN39_INTERNAL_5534379b_4_k_cu_52eba1e1_29644cuda3std6ranges3__45__cpo4swapE,(.L_10 - _ZN39_INTERNAL_5534379b_4_k_cu_52eba1e1_29644cuda3std6ranges3__45__cpo4swapE)
_ZN39_INTERNAL_5534379b_4_k_cu_52eba1e1_29644cuda3std6ranges3__45__cpo4swapE:
	.zero		1
.L_10:


//--------------------- .nv.constant0._ZN7cutlass13device_kernelINS_4gemm6kernel13GemmUniversalIN4cute5tupleIJiiiiEEENS1_10collective13CollectiveMmaINS1_41MainloopSm100TmaUmmaWarpSpecializedSparseILi10ELi2ELi2ENS5_IJNS4_1CILi2EEENSA_ILi1EEESC_EEEEENS5_IJNSA_ILi256EEENSA_ILi128EEENSA_ILi64EEEEEENS_6half_tENS5_IJNS4_6LayoutINS5_IJiNS5_IJSB_iEEEiEEENS5_IJlNS5_IJSC_SB_EEElEEEEENSK_INS5_IJNS5_IJNS5_IJNSA_ILi8EEESB_SQ_EEEiEEENS5_IJNS5_IJNSA_ILi16EEESB_NSA_ILi4EEEEEEiEEEiEEENS5_IJNS5_IJNS5_IJSG_ST_NSA_ILi2048EEEEEENSA_ILi16384EEEEEENS5_IJNS5_IJSC_NSA_ILi1024EEENSA_ILi32EEEEEElEEElEEEEEEEESJ_NS5_IJlSC_lEEENS4_8TiledMMAINS4_8MMA_AtomIJNS4_33SM100_MMA_F16BF16_2x1SM_SS_SPARSEISJ_SJ_fLi256ELi128ELNS4_4UMMA5MajorE0ELS1E_0ELNS1D_7ScaleInE0ELS1F_0EEEEEENSK_INS5_IJSC_SC_SC_EEENS5_IJNSA_ILi0EEES1J_S1J_EEEEENS5_IJNS4_10UnderscoreES1M_S1M_EEEEENS4_18SM100_TMA_2SM_LOADENS4_14ComposedLayoutINS4_7SwizzleILi2ELi4ELi3EEENS4_25smem_sparse_ptr_flag_bitsILi2ELi16EEENSK_INS5_IJNS5_IJSC_SQ_EEENS5_IJSB_S13_EEEEEENS5_IJNS5_IJS1J_SH_EEESN_EEEEEEEvNS4_8identityES1P_NS1Q_INS1R_ILi3ELi4ELi3EEENS4_18smem_ptr_flag_bitsILi16EEENSK_INS5_IJSQ_SH_EEENS5_IJSH_SC_EEEEEEEvS22_EENS_8epilogue10collective18CollectiveEpilogueINS2B_23Sm100TmaWarpSpecializedILi4ELi2ELi16ELb1ELb0EEEJNS5_IJSG_SG_SH_EEENS5_IJNSK_ISG_SC_EENSK_IST_SC_EEEEEfNS5_IJSC_llEEEfS2K_NS2B_6fusion15FusionCallbacksIS2F_NS2L_17LinearCombinationIffffLNS_15FloatRoundStyleE2EEES2G_S2J_JEEENS4_5SM1004TMEM4LOAD26SM100_TMEM_LOAD_32dp32b16xENS4_13SM90_TMA_LOADENS1Q_INS1R_ILi2ELi5ELi2EEENS24_ILi32EEENSK_INS5_IJS13_SU_EEENS5_IJSC_S13_EEEEEEENS4_39AutoVectorizingCopyWithAssumedAlignmentILi128EEENS4_14SM90_TMA_STOREES31_S33_S33_EEEvvEEEEvNT_6ParamsE --------------------------
	.section	.nv.constant0._ZN7cutlass13device_kernelINS_4gemm6kernel13GemmUniversalIN4cute5tupleIJiiiiEEENS1_10collective13CollectiveMmaINS1_41MainloopSm100TmaUmmaWarpSpecializedSparseILi10ELi2ELi2ENS5_IJNS4_1CILi2EEENSA_ILi1EEESC_EEEEENS5_IJNSA_ILi256EEENSA_ILi128EEENSA_ILi64EEEEEENS_6half_tENS5_IJNS4_6LayoutINS5_IJiNS5_IJSB_iEEEiEEENS5_IJlNS5_IJSC_SB_EEElEEEEENSK_INS5_IJNS5_IJNS5_IJNSA_ILi8EEESB_SQ_EEEiEEENS5_IJNS5_IJNSA_ILi16EEESB_NSA_ILi4EEEEEEiEEEiEEENS5_IJNS5_IJNS5_IJSG_ST_NSA_ILi2048EEEEEENSA_ILi16384EEEEEENS5_IJNS5_IJSC_NSA_ILi1024EEENSA_ILi32EEEEEElEEElEEEEEEEESJ_NS5_IJlSC_lEEENS4_8TiledMMAINS4_8MMA_AtomIJNS4_33SM100_MMA_F16BF16_2x1SM_SS_SPARSEISJ_SJ_fLi256ELi128ELNS4_4UMMA5MajorE0ELS1E_0ELNS1D_7ScaleInE0ELS1F_0EEEEEENSK_INS5_IJSC_SC_SC_EEENS5_IJNSA_ILi0EEES1J_S1J_EEEEENS5_IJNS4_10UnderscoreES1M_S1M_EEEEENS4_18SM100_TMA_2SM_LOADENS4_14ComposedLayoutINS4_7SwizzleILi2ELi4ELi3EEENS4_25smem_sparse_ptr_flag_bitsILi2ELi16EEENSK_INS5_IJNS5_IJSC_SQ_EEENS5_IJSB_S13_EEEEEENS5_IJNS5_IJS1J_SH_EEESN_EEEEEEEvNS4_8identityES1P_NS1Q_INS1R_ILi3ELi4ELi3EEENS4_18smem_ptr_flag_bitsILi16EEENSK_INS5_IJSQ_SH_EEENS5_IJSH_SC_EEEEEEEvS22_EENS_8epilogue10collective18CollectiveEpilogueINS2B_23Sm100TmaWarpSpecializedILi4ELi2ELi16ELb1ELb0EEEJNS5_IJSG_SG_SH_EEENS5_IJNSK_ISG_SC_EENSK_IST_SC_EEEEEfNS5_IJSC_llEEEfS2K_NS2B_6fusion15FusionCallbacksIS2F_NS2L_17LinearCombinationIffffLNS_15FloatRoundStyleE2EEES2G_S2J_JEEENS4_5SM1004TMEM4LOAD26SM100_TMEM_LOAD_32dp32b16xENS4_13SM90_TMA_LOADENS1Q_INS1R_ILi2ELi5ELi2EEENS24_ILi32EEENSK_INS5_IJS13_SU_EEENS5_IJSC_S13_EEEEEEENS4_39AutoVectorizingCopyWithAssumedAlignmentILi128EEENS4_14SM90_TMA_STOREES31_S33_S33_EEEvvEEEEvNT_6ParamsE,"a",@progbits
	.sectionflags	@""
	.align	4
.nv.constant0._ZN7cutlass13device_kernelINS_4gemm6kernel13GemmUniversalIN4cute5tupleIJiiiiEEENS1_10collective13CollectiveMmaINS1_41MainloopSm100TmaUmmaWarpSpecializedSparseILi10ELi2ELi2ENS5_IJNS4_1CILi2EEENSA_ILi1EEESC_EEEEENS5_IJNSA_ILi256EEENSA_ILi128EEENSA_ILi64EEEEEENS_6half_tENS5_IJNS4_6LayoutINS5_IJiNS5_IJSB_iEEEiEEENS5_IJlNS5_IJSC_SB_EEElEEEEENSK_INS5_IJNS5_IJNS5_IJNSA_ILi8EEESB_SQ_EEEiEEENS5_IJNS5_IJNSA_ILi16EEESB_NSA_ILi4EEEEEEiEEEiEEENS5_IJNS5_IJNS5_IJSG_ST_NSA_ILi2048EEEEEENSA_ILi16384EEEEEENS5_IJNS5_IJSC_NSA_ILi1024EEENSA_ILi32EEEEEElEEElEEEEEEEESJ_NS5_IJlSC_lEEENS4_8TiledMMAINS4_8MMA_AtomIJNS4_33SM100_MMA_F16BF16_2x1SM_SS_SPARSEISJ_SJ_fLi256ELi128ELNS4_4UMMA5MajorE0ELS1E_0ELNS1D_7ScaleInE0ELS1F_0EEEEEENSK_INS5_IJSC_SC_SC_EEENS5_IJNSA_ILi0EEES1J_S1J_EEEEENS5_IJNS4_10UnderscoreES1M_S1M_EEEEENS4_18SM100_TMA_2SM_LOADENS4_14ComposedLayoutINS4_7SwizzleILi2ELi4ELi3EEENS4_25smem_sparse_ptr_flag_bitsILi2ELi16EEENSK_INS5_IJNS5_IJSC_SQ_EEENS5_IJSB_S13_EEEEEENS5_IJNS5_IJS1J_SH_EEESN_EEEEEEEvNS4_8identityES1P_NS1Q_INS1R_ILi3ELi4ELi3EEENS4_18smem_ptr_flag_bitsILi16EEENSK_INS5_IJSQ_SH_EEENS5_IJSH_SC_EEEEEEEvS22_EENS_8epilogue10collective18CollectiveEpilogueINS2B_23Sm100TmaWarpSpecializedILi4ELi2ELi16ELb1ELb0EEEJNS5_IJSG_SG_SH_EEENS5_IJNSK_ISG_SC_EENSK_IST_SC_EEEEEfNS5_IJSC_llEEEfS2K_NS2B_6fusion15FusionCallbacksIS2F_NS2L_17LinearCombinationIffffLNS_15FloatRoundStyleE2EEES2G_S2J_JEEENS4_5SM1004TMEM4LOAD26SM100_TMEM_LOAD_32dp32b16xENS4_13SM90_TMA_LOADENS1Q_INS1R_ILi2ELi5ELi2EEENS24_ILi32EEENSK_INS5_IJS13_SU_EEENS5_IJSC_S13_EEEEEEENS4_39AutoVectorizingCopyWithAssumedAlignmentILi128EEENS4_14SM90_TMA_STOREES31_S33_S33_EEEvvEEEEvNT_6ParamsE:
	.zero		3456


//--------------------- SYMBOLS --------------------------

	.type		.nv.reservedSmem.offset0,@object
	.size		.nv.reservedSmem.offset0,0x4
	.type		.nv.reservedSmem.cap,@object
	.size		.nv.reservedSmem.cap,0x4
	.type		__assertfail,@function
